//
// Generated by NVIDIA NVVM Compiler
//
// Compiler Build ID: CL-36424714
// Cuda compilation tools, release 13.0, V13.0.88
// Based on NVVM 20.0.0
//

.version 9.0
.target sm_100
.address_size 64

	// .globl	_Z14layernorm_geluPfS_if
// _ZZ14layernorm_geluPfS_ifE11mean_shared has been demoted
// _ZZ14layernorm_geluPfS_ifE10var_shared has been demoted

.visible .entry _Z14layernorm_geluPfS_if(
	.param .u64 .ptr .align 1 _Z14layernorm_geluPfS_if_param_0,
	.param .u64 .ptr .align 1 _Z14layernorm_geluPfS_if_param_1,
	.param .u32 _Z14layernorm_geluPfS_if_param_2,
	.param .f32 _Z14layernorm_geluPfS_if_param_3
)
{
	.reg .pred 	%p<34>;
	.reg .b32 	%r<94>;
	.reg .b32 	%f<185>;
	.reg .b64 	%rd<30>;
	.reg .b64 	%fd<26>;
	// demoted variable
	.shared .align 4 .f32 _ZZ14layernorm_geluPfS_ifE11mean_shared;
	// demoted variable
	.shared .align 4 .f32 _ZZ14layernorm_geluPfS_ifE10var_shared;
	ld.param.u64 	%rd3, [_Z14layernorm_geluPfS_if_param_0];
	ld.param.u64 	%rd4, [_Z14layernorm_geluPfS_if_param_1];
	ld.param.u32 	%r29, [_Z14layernorm_geluPfS_if_param_2];
	ld.param.f32 	%f19, [_Z14layernorm_geluPfS_if_param_3];
	cvta.to.global.u64 	%rd1, %rd4;
	cvta.to.global.u64 	%rd2, %rd3;
	mov.u32 	%r30, %ctaid.x;
	mul.lo.s32 	%r1, %r29, %r30;
	mov.u32 	%r2, %tid.x;
	mov.u32 	%r31, %ntid.x;
	shl.b32 	%r3, %r31, 2;
	shl.b32 	%r92, %r2, 2;
	setp.ge.s32 	%p1, %r92, %r29;
	mov.f32 	%f183, 0f00000000;
	mov.f32 	%f184, %f183;
	@%p1 bra 	$L__BB0_6;
	add.s32 	%r32, %r92, %r3;
	max.u32 	%r33, %r29, %r32;
	setp.lt.u32 	%p2, %r32, %r29;
	selp.u32 	%r34, 1, 0, %p2;
	add.s32 	%r35, %r32, %r34;
	sub.s32 	%r36, %r33, %r35;
	div.u32 	%r37, %r36, %r3;
	add.s32 	%r5, %r37, %r34;
	and.b32  	%r38, %r5, 3;
	setp.eq.s32 	%p3, %r38, 3;
	mov.f32 	%f184, 0f00000000;
	mov.u32 	%r87, %r92;
	mov.f32 	%f183, %f184;
	@%p3 bra 	$L__BB0_4;
	add.s32 	%r85, %r1, %r92;
	add.s32 	%r39, %r5, 1;
	and.b32  	%r40, %r39, 3;
	neg.s32 	%r84, %r40;
	mov.f32 	%f184, 0f00000000;
	mov.u32 	%r87, %r92;
$L__BB0_3:
	.pragma "nounroll";
	mul.wide.s32 	%rd5, %r85, 4;
	add.s64 	%rd6, %rd2, %rd5;
	ld.global.nc.f32 	%f24, [%rd6];
	add.f32 	%f183, %f183, %f24;
	fma.rn.f32 	%f184, %f24, %f24, %f184;
	add.s32 	%r87, %r87, %r3;
	add.s32 	%r85, %r85, %r3;
	add.s32 	%r84, %r84, 1;
	setp.ne.s32 	%p4, %r84, 0;
	@%p4 bra 	$L__BB0_3;
$L__BB0_4:
	setp.lt.u32 	%p5, %r5, 3;
	@%p5 bra 	$L__BB0_6;
$L__BB0_5:
	add.s32 	%r41, %r87, %r1;
	mul.wide.s32 	%rd7, %r41, 4;
	add.s64 	%rd8, %rd2, %rd7;
	ld.global.nc.f32 	%f25, [%rd8];
	add.f32 	%f26, %f183, %f25;
	fma.rn.f32 	%f27, %f25, %f25, %f184;
	add.s32 	%r42, %r87, %r3;
	add.s32 	%r43, %r42, %r1;
	mul.wide.s32 	%rd9, %r43, 4;
	add.s64 	%rd10, %rd2, %rd9;
	ld.global.nc.f32 	%f28, [%rd10];
	add.f32 	%f29, %f26, %f28;
	fma.rn.f32 	%f30, %f28, %f28, %f27;
	add.s32 	%r44, %r42, %r3;
	add.s32 	%r45, %r44, %r1;
	mul.wide.s32 	%rd11, %r45, 4;
	add.s64 	%rd12, %rd2, %rd11;
	ld.global.nc.f32 	%f31, [%rd12];
	add.f32 	%f32, %f29, %f31;
	fma.rn.f32 	%f33, %f31, %f31, %f30;
	add.s32 	%r46, %r44, %r3;
	add.s32 	%r47, %r46, %r1;
	mul.wide.s32 	%rd13, %r47, 4;
	add.s64 	%rd14, %rd2, %rd13;
	ld.global.nc.f32 	%f34, [%rd14];
	add.f32 	%f183, %f32, %f34;
	fma.rn.f32 	%f184, %f34, %f34, %f33;
	add.s32 	%r87, %r46, %r3;
	setp.lt.s32 	%p6, %r87, %r29;
	@%p6 bra 	$L__BB0_5;
$L__BB0_6:
	mov.b32 	%r48, %f183;
	shfl.sync.down.b32	%r49|%p7, %r48, 16, 31, -1;
	mov.b32 	%f35, %r49;
	add.f32 	%f36, %f183, %f35;
	mov.b32 	%r50, %f184;
	shfl.sync.down.b32	%r51|%p8, %r50, 16, 31, -1;
	mov.b32 	%f37, %r51;
	add.f32 	%f38, %f184, %f37;
	mov.b32 	%r52, %f36;
	shfl.sync.down.b32	%r53|%p9, %r52, 8, 31, -1;
	mov.b32 	%f39, %r53;
	add.f32 	%f40, %f36, %f39;
	mov.b32 	%r54, %f38;
	shfl.sync.down.b32	%r55|%p10, %r54, 8, 31, -1;
	mov.b32 	%f41, %r55;
	add.f32 	%f42, %f38, %f41;
	mov.b32 	%r56, %f40;
	shfl.sync.down.b32	%r57|%p11, %r56, 4, 31, -1;
	mov.b32 	%f43, %r57;
	add.f32 	%f44, %f40, %f43;
	mov.b32 	%r58, %f42;
	shfl.sync.down.b32	%r59|%p12, %r58, 4, 31, -1;
	mov.b32 	%f45, %r59;
	add.f32 	%f46, %f42, %f45;
	mov.b32 	%r60, %f44;
	shfl.sync.down.b32	%r61|%p13, %r60, 2, 31, -1;
	mov.b32 	%f47, %r61;
	add.f32 	%f48, %f44, %f47;
	mov.b32 	%r62, %f46;
	shfl.sync.down.b32	%r63|%p14, %r62, 2, 31, -1;
	mov.b32 	%f49, %r63;
	add.f32 	%f50, %f46, %f49;
	mov.b32 	%r64, %f48;
	shfl.sync.down.b32	%r65|%p15, %r64, 1, 31, -1;
	mov.b32 	%f51, %r65;
	add.f32 	%f15, %f48, %f51;
	mov.b32 	%r66, %f50;
	shfl.sync.down.b32	%r67|%p16, %r66, 1, 31, -1;
	mov.b32 	%f52, %r67;
	add.f32 	%f16, %f50, %f52;
	setp.ne.s32 	%p17, %r2, 0;
	@%p17 bra 	$L__BB0_8;
	cvt.rn.f32.s32 	%f53, %r29;
	div.rn.f32 	%f54, %f15, %f53;
	st.shared.f32 	[_ZZ14layernorm_geluPfS_ifE11mean_shared], %f54;
	div.rn.f32 	%f55, %f16, %f53;
	mul.f32 	%f56, %f54, %f54;
	sub.f32 	%f57, %f55, %f56;
	add.f32 	%f58, %f19, %f57;
	rsqrt.approx.f32 	%f59, %f58;
	st.shared.f32 	[_ZZ14layernorm_geluPfS_ifE10var_shared], %f59;
$L__BB0_8:
	setp.ge.s32 	%p18, %r92, %r29;
	bar.sync 	0;
	@%p18 bra 	$L__BB0_14;
	ld.shared.f32 	%f17, [_ZZ14layernorm_geluPfS_ifE11mean_shared];
	ld.shared.f32 	%f18, [_ZZ14layernorm_geluPfS_ifE10var_shared];
	add.s32 	%r68, %r92, %r3;
	max.u32 	%r69, %r29, %r68;
	setp.lt.u32 	%p19, %r68, %r29;
	selp.u32 	%r70, 1, 0, %p19;
	add.s32 	%r71, %r68, %r70;
	sub.s32 	%r72, %r69, %r71;
	div.u32 	%r73, %r72, %r3;
	add.s32 	%r17, %r73, %r70;
	and.b32  	%r74, %r17, 3;
	setp.eq.s32 	%p20, %r74, 3;
	@%p20 bra 	$L__BB0_12;
	add.s32 	%r90, %r1, %r92;
	add.s32 	%r75, %r17, 1;
	and.b32  	%r76, %r75, 3;
	neg.s32 	%r89, %r76;
$L__BB0_11:
	.pragma "nounroll";
	mul.wide.s32 	%rd15, %r90, 4;
	add.s64 	%rd16, %rd1, %rd15;
	add.s64 	%rd17, %rd2, %rd15;
	ld.global.nc.f32 	%f60, [%rd17];
	sub.f32 	%f61, %f60, %f17;
	mul.f32 	%f62, %f61, %f18;
	cvt.f64.f32 	%fd1, %f62;
	mul.f64 	%fd2, %fd1, 0d3FE0000000000000;
	mul.f32 	%f63, %f62, 0f3D372713;
	mul.f32 	%f64, %f62, %f63;
	fma.rn.f32 	%f65, %f62, %f64, %f62;
	mul.f32 	%f66, %f65, 0f3F4C422A;
	abs.f32 	%f67, %f66;
	mul.f32 	%f68, %f67, 0f4038AA3B;
	ex2.approx.ftz.f32 	%f69, %f68;
	add.f32 	%f70, %f69, 0f3F800000;
	rcp.approx.ftz.f32 	%f71, %f70;
	fma.rn.f32 	%f72, %f71, 0fC0000000, 0f3F800000;
	setp.ge.f32 	%p21, %f67, 0f41102CB4;
	selp.f32 	%f73, 0f3F800000, %f72, %p21;
	copysign.f32 	%f74, %f66, %f73;
	mul.f32 	%f75, %f66, %f66;
	fma.rn.f32 	%f76, %f75, 0f3C80F082, 0fBD563CAE;
	fma.rn.f32 	%f77, %f76, %f75, 0f3E085941;
	fma.rn.f32 	%f78, %f77, %f75, 0fBEAAA9ED;
	fma.rn.f32 	%f79, %f78, %f75, 0f00000000;
	fma.rn.f32 	%f80, %f79, %f66, %f66;
	setp.ge.f32 	%p22, %f67, 0f3F19999A;
	selp.f32 	%f81, %f74, %f80, %p22;
	cvt.f64.f32 	%fd3, %f81;
	add.f64 	%fd4, %fd3, 0d3FF0000000000000;
	mul.f64 	%fd5, %fd2, %fd4;
	cvt.rn.f32.f64 	%f82, %fd5;
	st.global.f32 	[%rd16], %f82;
	add.s32 	%r92, %r92, %r3;
	add.s32 	%r90, %r90, %r3;
	add.s32 	%r89, %r89, 1;
	setp.ne.s32 	%p23, %r89, 0;
	@%p23 bra 	$L__BB0_11;
$L__BB0_12:
	setp.lt.u32 	%p24, %r17, 3;
	@%p24 bra 	$L__BB0_14;
$L__BB0_13:
	add.s32 	%r77, %r92, %r1;
	mul.wide.s32 	%rd18, %r77, 4;
	add.s64 	%rd19, %rd2, %rd18;
	ld.global.nc.f32 	%f83, [%rd19];
	sub.f32 	%f84, %f83, %f17;
	mul.f32 	%f85, %f84, %f18;
	cvt.f64.f32 	%fd6, %f85;
	mul.f64 	%fd7, %fd6, 0d3FE0000000000000;
	mul.f32 	%f86, %f85, 0f3D372713;
	mul.f32 	%f87, %f85, %f86;
	fma.rn.f32 	%f88, %f85, %f87, %f85;
	mul.f32 	%f89, %f88, 0f3F4C422A;
	abs.f32 	%f90, %f89;
	mul.f32 	%f91, %f90, 0f4038AA3B;
	ex2.approx.ftz.f32 	%f92, %f91;
	add.f32 	%f93, %f92, 0f3F800000;
	rcp.approx.ftz.f32 	%f94, %f93;
	fma.rn.f32 	%f95, %f94, 0fC0000000, 0f3F800000;
	setp.ge.f32 	%p25, %f90, 0f41102CB4;
	selp.f32 	%f96, 0f3F800000, %f95, %p25;
	copysign.f32 	%f97, %f89, %f96;
	mul.f32 	%f98, %f89, %f89;
	fma.rn.f32 	%f99, %f98, 0f3C80F082, 0fBD563CAE;
	fma.rn.f32 	%f100, %f99, %f98, 0f3E085941;
	fma.rn.f32 	%f101, %f100, %f98, 0fBEAAA9ED;
	fma.rn.f32 	%f102, %f101, %f98, 0f00000000;
	fma.rn.f32 	%f103, %f102, %f89, %f89;
	setp.ge.f32 	%p26, %f90, 0f3F19999A;
	selp.f32 	%f104, %f97, %f103, %p26;
	cvt.f64.f32 	%fd8, %f104;
	add.f64 	%fd9, %fd8, 0d3FF0000000000000;
	mul.f64 	%fd10, %fd7, %fd9;
	cvt.rn.f32.f64 	%f105, %fd10;
	add.s64 	%rd20, %rd1, %rd18;
	st.global.f32 	[%rd20], %f105;
	add.s32 	%r78, %r92, %r3;
	add.s32 	%r79, %r78, %r1;
	mul.wide.s32 	%rd21, %r79, 4;
	add.s64 	%rd22, %rd2, %rd21;
	ld.global.nc.f32 	%f106, [%rd22];
	sub.f32 	%f107, %f106, %f17;
	mul.f32 	%f108, %f107, %f18;
	cvt.f64.f32 	%fd11, %f108;
	mul.f64 	%fd12, %fd11, 0d3FE0000000000000;
	mul.f32 	%f109, %f108, 0f3D372713;
	mul.f32 	%f110, %f108, %f109;
	fma.rn.f32 	%f111, %f108, %f110, %f108;
	mul.f32 	%f112, %f111, 0f3F4C422A;
	abs.f32 	%f113, %f112;
	mul.f32 	%f114, %f113, 0f4038AA3B;
	ex2.approx.ftz.f32 	%f115, %f114;
	add.f32 	%f116, %f115, 0f3F800000;
	rcp.approx.ftz.f32 	%f117, %f116;
	fma.rn.f32 	%f118, %f117, 0fC0000000, 0f3F800000;
	setp.ge.f32 	%p27, %f113, 0f41102CB4;
	selp.f32 	%f119, 0f3F800000, %f118, %p27;
	copysign.f32 	%f120, %f112, %f119;
	mul.f32 	%f121, %f112, %f112;
	fma.rn.f32 	%f122, %f121, 0f3C80F082, 0fBD563CAE;
	fma.rn.f32 	%f123, %f122, %f121, 0f3E085941;
	fma.rn.f32 	%f124, %f123, %f121, 0fBEAAA9ED;
	fma.rn.f32 	%f125, %f124, %f121, 0f00000000;
	fma.rn.f32 	%f126, %f125, %f112, %f112;
	setp.ge.f32 	%p28, %f113, 0f3F19999A;
	selp.f32 	%f127, %f120, %f126, %p28;
	cvt.f64.f32 	%fd13, %f127;
	add.f64 	%fd14, %fd13, 0d3FF0000000000000;
	mul.f64 	%fd15, %fd12, %fd14;
	cvt.rn.f32.f64 	%f128, %fd15;
	add.s64 	%rd23, %rd1, %rd21;
	st.global.f32 	[%rd23], %f128;
	add.s32 	%r80, %r78, %r3;
	add.s32 	%r81, %r80, %r1;
	mul.wide.s32 	%rd24, %r81, 4;
	add.s64 	%rd25, %rd2, %rd24;
	ld.global.nc.f32 	%f129, [%rd25];
	sub.f32 	%f130, %f129, %f17;
	mul.f32 	%f131, %f130, %f18;
	cvt.f64.f32 	%fd16, %f131;
	mul.f64 	%fd17, %fd16, 0d3FE0000000000000;
	mul.f32 	%f132, %f131, 0f3D372713;
	mul.f32 	%f133, %f131, %f132;
	fma.rn.f32 	%f134, %f131, %f133, %f131;
	mul.f32 	%f135, %f134, 0f3F4C422A;
	abs.f32 	%f136, %f135;
	mul.f32 	%f137, %f136, 0f4038AA3B;
	ex2.approx.ftz.f32 	%f138, %f137;
	add.f32 	%f139, %f138, 0f3F800000;
	rcp.approx.ftz.f32 	%f140, %f139;
	fma.rn.f32 	%f141, %f140, 0fC0000000, 0f3F800000;
	setp.ge.f32 	%p29, %f136, 0f41102CB4;
	selp.f32 	%f142, 0f3F800000, %f141, %p29;
	copysign.f32 	%f143, %f135, %f142;
	mul.f32 	%f144, %f135, %f135;
	fma.rn.f32 	%f145, %f144, 0f3C80F082, 0fBD563CAE;
	fma.rn.f32 	%f146, %f145, %f144, 0f3E085941;
	fma.rn.f32 	%f147, %f146, %f144, 0fBEAAA9ED;
	fma.rn.f32 	%f148, %f147, %f144, 0f00000000;
	fma.rn.f32 	%f149, %f148, %f135, %f135;
	setp.ge.f32 	%p30, %f136, 0f3F19999A;
	selp.f32 	%f150, %f143, %f149, %p30;
	cvt.f64.f32 	%fd18, %f150;
	add.f64 	%fd19, %fd18, 0d3FF0000000000000;
	mul.f64 	%fd20, %fd17, %fd19;
	cvt.rn.f32.f64 	%f151, %fd20;
	add.s64 	%rd26, %rd1, %rd24;
	st.global.f32 	[%rd26], %f151;
	add.s32 	%r82, %r80, %r3;
	add.s32 	%r83, %r82, %r1;
	mul.wide.s32 	%rd27, %r83, 4;
	add.s64 	%rd28, %rd2, %rd27;
	ld.global.nc.f32 	%f152, [%rd28];
	sub.f32 	%f153, %f152, %f17;
	mul.f32 	%f154, %f153, %f18;
	cvt.f64.f32 	%fd21, %f154;
	mul.f64 	%fd22, %fd21, 0d3FE0000000000000;
	mul.f32 	%f155, %f154, 0f3D372713;
	mul.f32 	%f156, %f154, %f155;
	fma.rn.f32 	%f157, %f154, %f156, %f154;
	mul.f32 	%f158, %f157, 0f3F4C422A;
	abs.f32 	%f159, %f158;
	mul.f32 	%f160, %f159, 0f4038AA3B;
	ex2.approx.ftz.f32 	%f161, %f160;
	add.f32 	%f162, %f161, 0f3F800000;
	rcp.approx.ftz.f32 	%f163, %f162;
	fma.rn.f32 	%f164, %f163, 0fC0000000, 0f3F800000;
	setp.ge.f32 	%p31, %f159, 0f41102CB4;
	selp.f32 	%f165, 0f3F800000, %f164, %p31;
	copysign.f32 	%f166, %f158, %f165;
	mul.f32 	%f167, %f158, %f158;
	fma.rn.f32 	%f168, %f167, 0f3C80F082, 0fBD563CAE;
	fma.rn.f32 	%f169, %f168, %f167, 0f3E085941;
	fma.rn.f32 	%f170, %f169, %f167, 0fBEAAA9ED;
	fma.rn.f32 	%f171, %f170, %f167, 0f00000000;
	fma.rn.f32 	%f172, %f171, %f158, %f158;
	setp.ge.f32 	%p32, %f159, 0f3F19999A;
	selp.f32 	%f173, %f166, %f172, %p32;
	cvt.f64.f32 	%fd23, %f173;
	add.f64 	%fd24, %fd23, 0d3FF0000000000000;
	mul.f64 	%fd25, %fd22, %fd24;
	cvt.rn.f32.f64 	%f174, %fd25;
	add.s64 	%rd29, %rd1, %rd27;
	st.global.f32 	[%rd29], %f174;
	add.s32 	%r92, %r82, %r3;
	setp.lt.s32 	%p33, %r92, %r29;
	@%p33 bra 	$L__BB0_13;
$L__BB0_14:
	ret;

}


// ===== COMPILED SASS (sm_100) =====

	.target	sm_100

	.elftype	@"ET_EXEC"


//--------------------- .note.nv.tkinfo           --------------------------
	.section	.note.nv.tkinfo,"",@"SHT_NOTE"
	.sectionflags	@"SHF_NOTE_NV_TKINFO"
	.tkinfo
        /*0018*/ 	.word	0x00000002
        /*0030*/ 	.string	""
        /*0030*/ 	.string	"ptxas"
        /*0030*/ 	.string	"Cuda compilation tools, release 13.0, V13.0.88"
        /*0030*/ 	.string	"Build cuda_13.0.r13.0/compiler.36424714_0"
        /*0030*/ 	.string	"-arch sm_100 -m 64 "



//--------------------- .note.nv.cuinfo           --------------------------
	.section	.note.nv.cuinfo,"",@"SHT_NOTE"
	.sectionflags	@"SHF_NOTE_NV_CUINFO"
        /*0018*/ 	.short	0x0002
        /*001a*/ 	.short	0x0064
        /*001c*/ 	.short	0x0082
	.zero		2


//--------------------- .nv.info                  --------------------------
	.section	.nv.info,"",@"SHT_CUDA_INFO"
	.align	4


	//----- nvinfo : EIATTR_REGCOUNT
	.align		4
        /*0000*/ 	.byte	0x04, 0x2f
        /*0002*/ 	.short	(.L_1 - .L_0)
	.align		4
.L_0:
        /*0004*/ 	.word	index@(_Z14layernorm_geluPfS_if)
        /*0008*/ 	.word	0x00000020


	//----- nvinfo : EIATTR_FRAME_SIZE
	.align		4
.L_1:
        /*000c*/ 	.byte	0x04, 0x11
        /*000e*/ 	.short	(.L_3 - .L_2)
	.align		4
.L_2:
        /*0010*/ 	.word	index@($__internal_0_$__cuda_sm3x_div_rn_noftz_f32_slowpath)
        /*0014*/ 	.word	0x00000000


	//----- nvinfo : EIATTR_FRAME_SIZE
	.align		4
.L_3:
        /*0018*/ 	.byte	0x04, 0x11
        /*001a*/ 	.short	(.L_5 - .L_4)
	.align		4
.L_4:
        /*001c*/ 	.word	index@(_Z14layernorm_geluPfS_if)
        /*0020*/ 	.word	0x00000000


	//----- nvinfo : EIATTR_MIN_STACK_SIZE
	.align		4
.L_5:
        /*0024*/ 	.byte	0x04, 0x12
        /*0026*/ 	.short	(.L_7 - .L_6)
	.align		4
.L_6:
        /*0028*/ 	.word	index@(_Z14layernorm_geluPfS_if)
        /*002c*/ 	.word	0x00000000
.L_7:


//--------------------- .nv.compat                --------------------------
	.section	.nv.compat,"",@"SHT_CUDA_COMPAT_INFO"
	.align	4
        /*0000*/ 	.byte	0x02, 0x09, 0x00, 0x00, 0x02, 0x02, 0x01, 0x00, 0x02, 0x05, 0x05, 0x00, 0x03, 0x07, 0x01, 0x01
        /*0010*/ 	.byte	0x02, 0x03, 0x00, 0x00, 0x02, 0x06, 0x01, 0x00, 0x04, 0x0b, 0x08, 0x00, 0x01, 0x00, 0x00, 0x00
        /*0020*/ 	.byte	0x00, 0x00, 0x00, 0x00


//--------------------- .nv.info._Z14layernorm_geluPfS_if --------------------------
	.section	.nv.info._Z14layernorm_geluPfS_if,"",@"SHT_CUDA_INFO"
	.sectionflags	@""
	.align	4


	//----- nvinfo : EIATTR_CUDA_API_VERSION
	.align		4
        /*0000*/ 	.byte	0x04, 0x37
        /*0002*/ 	.short	(.L_9 - .L_8)
.L_8:
        /*0004*/ 	.word	0x00000082


	//----- nvinfo : EIATTR_KPARAM_INFO
	.align		4
.L_9:
        /*0008*/ 	.byte	0x04, 0x17
        /*000a*/ 	.short	(.L_11 - .L_10)
.L_10:
        /*000c*/ 	.word	0x00000000
        /*0010*/ 	.short	0x0003
        /*0012*/ 	.short	0x0014
        /*0014*/ 	.byte	0x00, 0xf0, 0x11, 0x00


	//----- nvinfo : EIATTR_KPARAM_INFO
	.align		4
.L_11:
        /*0018*/ 	.byte	0x04, 0x17
        /*001a*/ 	.short	(.L_13 - .L_12)
.L_12:
        /*001c*/ 	.word	0x00000000
        /*0020*/ 	.short	0x0002
        /*0022*/ 	.short	0x0010
        /*0024*/ 	.byte	0x00, 0xf0, 0x11, 0x00


	//----- nvinfo : EIATTR_KPARAM_INFO
	.align		4
.L_13:
        /*0028*/ 	.byte	0x04, 0x17
        /*002a*/ 	.short	(.L_15 - .L_14)
.L_14:
        /*002c*/ 	.word	0x00000000
        /*0030*/ 	.short	0x0001
        /*0032*/ 	.short	0x0008
        /*0034*/ 	.byte	0x00, 0xf5, 0x21, 0x00


	//----- nvinfo : EIATTR_KPARAM_INFO
	.align		4
.L_15:
        /*0038*/ 	.byte	0x04, 0x17
        /*003a*/ 	.short	(.L_17 - .L_16)
.L_16:
        /*003c*/ 	.word	0x00000000
        /*0040*/ 	.short	0x0000
        /*0042*/ 	.short	0x0000
        /*0044*/ 	.byte	0x00, 0xf5, 0x21, 0x00


	//----- nvinfo : EIATTR_SPARSE_MMA_MASK
	.align		4
.L_17:
        /*0048*/ 	.byte	0x03, 0x50
        /*004a*/ 	.short	0x0000


	//----- nvinfo : EIATTR_MAXREG_COUNT
	.align		4
        /*004c*/ 	.byte	0x03, 0x1b
        /*004e*/ 	.short	0x00ff


	//----- nvinfo : EIATTR_NUM_BARRIERS
	.align		4
        /*0050*/ 	.byte	0x02, 0x4c
        /*0052*/ 	.byte	0x01
	.zero		1


	//----- nvinfo : EIATTR_MERCURY_ISA_VERSION
	.align		4
        /*0054*/ 	.byte	0x03, 0x5f
        /*0056*/ 	.short	0x0101


	//----- nvinfo : EIATTR_COOP_GROUP_MASK_REGIDS
	.align		4
        /*0058*/ 	.byte	0x04, 0x29
        /*005a*/ 	.short	(.L_19 - .L_18)


	//   ....[0]....
.L_18:
        /*005c*/ 	.word	0xffffffff


	//   ....[1]....
        /*0060*/ 	.word	0xffffffff


	//   ....[2]....
        /*0064*/ 	.word	0xffffffff


	//   ....[3]....
        /*0068*/ 	.word	0xffffffff


	//   ....[4]....
        /*006c*/ 	.word	0xffffffff


	//   ....[5]....
        /*0070*/ 	.word	0xffffffff


	//   ....[6]....
        /*0074*/ 	.word	0xffffffff


	//   ....[7]....
        /*0078*/ 	.word	0xffffffff


	//   ....[8]....
        /*007c*/ 	.word	0xffffffff


	//   ....[9]....
        /*0080*/ 	.word	0xffffffff


	//----- nvinfo : EIATTR_COOP_GROUP_INSTR_OFFSETS
	.align		4
.L_19:
        /*0084*/ 	.byte	0x04, 0x28
        /*0086*/ 	.short	(.L_21 - .L_20)


	//   ....[0]....
.L_20:
        /*0088*/ 	.word	0x000005b0


	//   ....[1]....
        /*008c*/ 	.word	0x000005e0


	//   ....[2]....
        /*0090*/ 	.word	0x00000610


	//   ....[3]....
        /*0094*/ 	.word	0x00000620


	//   ....[4]....
        /*0098*/ 	.word	0x00000650


	//   ....[5]....
        /*009c*/ 	.word	0x00000660


	//   ....[6]....
        /*00a0*/ 	.word	0x00000690


	//   ....[7]....
        /*00a4*/ 	.word	0x000006a0


	//   ....[8]....
        /*00a8*/ 	.word	0x000006d0


	//   ....[9]....
        /*00ac*/ 	.word	0x000006e0


	//----- nvinfo : EIATTR_VRC_CTA_INIT_COUNT
	.align		4
.L_21:
        /*00b0*/ 	.byte	0x02, 0x4a
	.zero		1
	.zero		1


	//----- nvinfo : EIATTR_EXIT_INSTR_OFFSETS
	.align		4
        /*00b4*/ 	.byte	0x04, 0x1c
        /*00b6*/ 	.short	(.L_23 - .L_22)


	//   ....[0]....
.L_22:
        /*00b8*/ 	.word	0x00000a10


	//   ....[1]....
        /*00bc*/ 	.word	0x00000f20


	//   ....[2]....
        /*00c0*/ 	.word	0x000017b0


	//----- nvinfo : EIATTR_CRS_STACK_SIZE
	.align		4
.L_23:
        /*00c4*/ 	.byte	0x04, 0x1e
        /*00c6*/ 	.short	(.L_25 - .L_24)
.L_24:
        /*00c8*/ 	.word	0x00000000


	//----- nvinfo : EIATTR_CBANK_PARAM_SIZE
	.align		4
.L_25:
        /*00cc*/ 	.byte	0x03, 0x19
        /*00ce*/ 	.short	0x0018


	//----- nvinfo : EIATTR_PARAM_CBANK
	.align		4
        /*00d0*/ 	.byte	0x04, 0x0a
        /*00d2*/ 	.short	(.L_27 - .L_26)
	.align		4
.L_26:
        /*00d4*/ 	.word	index@(.nv.constant0._Z14layernorm_geluPfS_if)
        /*00d8*/ 	.short	0x0380
        /*00da*/ 	.short	0x0018


	//----- nvinfo : EIATTR_SW_WAR
	.align		4
.L_27:
        /*00dc*/ 	.byte	0x04, 0x36
        /*00de*/ 	.short	(.L_29 - .L_28)
.L_28:
        /*00e0*/ 	.word	0x00000008
.L_29:


//--------------------- .nv.callgraph             --------------------------
	.section	.nv.callgraph,"",@"SHT_CUDA_CALLGRAPH"
	.align	4
	.sectionentsize	8
	.align		4
        /*0000*/ 	.word	0x00000000
	.align		4
        /*0004*/ 	.word	0xffffffff
	.align		4
        /*0008*/ 	.word	0x00000000
	.align		4
        /*000c*/ 	.word	0xfffffffe
	.align		4
        /*0010*/ 	.word	0x00000000
	.align		4
        /*0014*/ 	.word	0xfffffffd
	.align		4
        /*0018*/ 	.word	0x00000000
	.align		4
        /*001c*/ 	.word	0xfffffffc


//--------------------- .text._Z14layernorm_geluPfS_if --------------------------
	.section	.text._Z14layernorm_geluPfS_if,"ax",@progbits
	.align	128
        .global         _Z14layernorm_geluPfS_if
        .type           _Z14layernorm_geluPfS_if,@function
        .size           _Z14layernorm_geluPfS_if,(.L_x_28 - _Z14layernorm_geluPfS_if)
        .other          _Z14layernorm_geluPfS_if,@"STO_CUDA_ENTRY STV_DEFAULT"
_Z14layernorm_geluPfS_if:
.text._Z14layernorm_geluPfS_if:
[----:B------:R-:W-:Y:S01]  /*0000*/  LDC R1, c[0x0][0x37c] ;  /* 0x0000df00ff017b82 */ /* 0x000fe20000000800 */
[----:B------:R-:W0:Y:S07]  /*0010*/  S2R R16, SR_TID.X ;  /* 0x0000000000107919 */ /* 0x000e2e0000002100 */
[----:B------:R-:W1:Y:S01]  /*0020*/  LDC R4, c[0x0][0x390] ;  /* 0x0000e400ff047b82 */ /* 0x000e620000000800 */
[----:B------:R-:W2:Y:S01]  /*0030*/  LDCU UR4, c[0x0][0x360] ;  /* 0x00006c00ff0477ac */ /* 0x000ea20008000800 */
[----:B------:R-:W-:Y:S01]  /*0040*/  BSSY.RECONVERGENT B0, `(.L_x_0) ;  /* 0x0000056000007945 */ /* 0x000fe20003800200 */
[----:B------:R-:W-:Y:S01]  /*0050*/  HFMA2 R6, -RZ, RZ, 0, 0 ;  /* 0x00000000ff067431 */ /* 0x000fe200000001ff */
[----:B------:R-:W-:Y:S01]  /*0060*/  MOV R0, RZ ;  /* 0x000000ff00007202 */ /* 0x000fe20000000f00 */
[----:B------:R-:W3:Y:S03]  /*0070*/  LDCU.64 UR8, c[0x0][0x358] ;  /* 0x00006b00ff0877ac */ /* 0x000ee60008000a00 */
[----:B------:R-:W4:Y:S01]  /*0080*/  S2UR UR7, SR_CTAID.X ;  /* 0x00000000000779c3 */ /* 0x000f220000002500 */
[----:B--2---:R-:W-:Y:S01]  /*0090*/  USHF.L.U32 UR4, UR4, 0x2, URZ ;  /* 0x0000000204047899 */ /* 0x004fe200080006ff */
[----:B0-----:R-:W-:-:S04]  /*00a0*/  SHF.L.U32 R5, R16, 0x2, RZ ;  /* 0x0000000210057819 */ /* 0x001fc800000006ff */
[----:B-1----:R-:W-:-:S13]  /*00b0*/  ISETP.GE.AND P0, PT, R5, R4, PT ;  /* 0x000000040500720c */ /* 0x002fda0003f06270 */
[----:B---34-:R-:W-:Y:S05]  /*00c0*/  @P0 BRA `(.L_x_1) ;  /* 0x0000000400340947 */ /* 0x018fea0003800000 */
[----:B------:R-:W0:Y:S01]  /*00d0*/  I2F.U32.RP R8, UR4 ;  /* 0x0000000400087d06 */ /* 0x000e220008209000 */
[----:B------:R-:W-:Y:S01]  /*00e0*/  IADD3 R7, PT, PT, R5, UR4, RZ ;  /* 0x0000000405077c10 */ /* 0x000fe2000fffe0ff */
[----:B------:R-:W-:Y:S01]  /*00f0*/  BSSY.RECONVERGENT B1, `(.L_x_2) ;  /* 0x000002f000017945 */ /* 0x000fe20003800200 */
[----:B------:R-:W-:Y:S02]  /*0100*/  IADD3 R9, PT, PT, RZ, -UR4, RZ ;  /* 0x80000004ff097c10 */ /* 0x000fe4000fffe0ff */
[CC--:B------:R-:W-:Y:S02]  /*0110*/  ISETP.GE.U32.AND P0, PT, R7.reuse, R4.reuse, PT ;  /* 0x000000040700720c */ /* 0x0c0fe40003f06070 */
[----:B------:R-:W-:Y:S02]  /*0120*/  VIMNMX.U32 R0, PT, PT, R7, R4, !PT ;  /* 0x0000000407007248 */ /* 0x000fe40007fe0000 */
[----:B------:R-:W-:Y:S02]  /*0130*/  SEL R6, RZ, 0x1, P0 ;  /* 0x00000001ff067807 */ /* 0x000fe40000000000 */
[----:B------:R-:W-:-:S02]  /*0140*/  ISETP.NE.U32.AND P2, PT, RZ, UR4, PT ;  /* 0x00000004ff007c0c */ /* 0x000fc4000bf45070 */
[----:B------:R-:W-:Y:S01]  /*0150*/  IADD3 R0, PT, PT, R0, -R7, -R6 ;  /* 0x8000000700007210 */ /* 0x000fe20007ffe806 */
[----:B0-----:R-:W0:Y:S02]  /*0160*/  MUFU.RCP R8, R8 ;  /* 0x0000000800087308 */ /* 0x001e240000001000 */
[----:B0-----:R-:W-:-:S06]  /*0170*/  IADD3 R2, PT, PT, R8, 0xffffffe, RZ ;  /* 0x0ffffffe08027810 */ /* 0x001fcc0007ffe0ff */
[----:B------:R0:W1:Y:S02]  /*0180*/  F2I.FTZ.U32.TRUNC.NTZ R3, R2 ;  /* 0x0000000200037305 */ /* 0x000064000021f000 */
[----:B0-----:R-:W-:Y:S01]  /*0190*/  MOV R2, RZ ;  /* 0x000000ff00027202 */ /* 0x001fe20000000f00 */
[----:B-1----:R-:W-:-:S04]  /*01a0*/  IMAD R9, R9, R3, RZ ;  /* 0x0000000309097224 */ /* 0x002fc800078e02ff */
[----:B------:R-:W-:-:S06]  /*01b0*/  IMAD.HI.U32 R3, R3, R9, R2 ;  /* 0x0000000903037227 */ /* 0x000fcc00078e0002 */
[----:B------:R-:W-:-:S05]  /*01c0*/  IMAD.HI.U32 R7, R3, R0, RZ ;  /* 0x0000000003077227 */ /* 0x000fca00078e00ff */
[----:B------:R-:W-:-:S05]  /*01d0*/  IADD3 R3, PT, PT, -R7, RZ, RZ ;  /* 0x000000ff07037210 */ /* 0x000fca0007ffe1ff */
[----:B------:R-:W-:Y:S02]  /*01e0*/  IMAD R0, R3, UR4, R0 ;  /* 0x0000000403007c24 */ /* 0x000fe4000f8e0200 */
[----:B------:R-:W0:Y:S03]  /*01f0*/  LDC.64 R2, c[0x0][0x380] ;  /* 0x0000e000ff027b82 */ /* 0x000e260000000a00 */
[----:B------:R-:W-:-:S13]  /*0200*/  ISETP.GE.U32.AND P0, PT, R0, UR4, PT ;  /* 0x0000000400007c0c */ /* 0x000fda000bf06070 */
[----:B------:R-:W-:Y:S01]  /*0210*/  @P0 VIADD R0, R0, -UR4 ;  /* 0x8000000400000c36 */ /* 0x000fe20008000000 */
[----:B------:R-:W-:-:S04]  /*0220*/  @P0 IADD3 R7, PT, PT, R7, 0x1, RZ ;  /* 0x0000000107070810 */ /* 0x000fc80007ffe0ff */
[----:B------:R-:W-:-:S13]  /*0230*/  ISETP.GE.U32.AND P1, PT, R0, UR4, PT ;  /* 0x0000000400007c0c */ /* 0x000fda000bf26070 */
[----:B------:R-:W-:Y:S02]  /*0240*/  @P1 IADD3 R7, PT, PT, R7, 0x1, RZ ;  /* 0x0000000107071810 */ /* 0x000fe40007ffe0ff */
[----:B------:R-:W-:-:S04]  /*0250*/  @!P2 LOP3.LUT R7, RZ, UR4, RZ, 0x33, !PT ;  /* 0x00000004ff07ac12 */ /* 0x000fc8000f8e33ff */
[----:B------:R-:W-:Y:S02]  /*0260*/  IADD3 R10, PT, PT, R6, R7, RZ ;  /* 0x00000007060a7210 */ /* 0x000fe40007ffe0ff */
[----:B------:R-:W-:Y:S02]  /*0270*/  MOV R7, R5 ;  /* 0x0000000500077202 */ /* 0x000fe40000000f00 */
[C---:B------:R-:W-:Y:S02]  /*0280*/  LOP3.LUT R0, R10.reuse, 0x3, RZ, 0xc0, !PT ;  /* 0x000000030a007812 */ /* 0x040fe400078ec0ff */
[----:B------:R-:W-:Y:S02]  /*0290*/  ISETP.GE.U32.AND P1, PT, R10, 0x3, PT ;  /* 0x000000030a00780c */ /* 0x000fe40003f26070 */
[----:B------:R-:W-:Y:S02]  /*02a0*/  ISETP.NE.AND P0, PT, R0, 0x3, PT ;  /* 0x000000030000780c */ /* 0x000fe40003f05270 */
[----:B------:R-:W-:-:S02]  /*02b0*/  MOV R0, RZ ;  /* 0x000000ff00007202 */ /* 0x000fc40000000f00 */
[----:B------:R-:W-:-:S09]  /*02c0*/  MOV R6, RZ ;  /* 0x000000ff00067202 */ /* 0x000fd20000000f00 */
[----:B0-----:R-:W-:Y:S05]  /*02d0*/  @!P0 BRA `(.L_x_3) ;  /* 0x0000000000408947 */ /* 0x001fea0003800000 */
[----:B------:R-:W0:Y:S01]  /*02e0*/  LDC.64 R8, c[0x0][0x380] ;  /* 0x0000e000ff087b82 */ /* 0x000e220000000a00 */
[----:B------:R-:W-:Y:S01]  /*02f0*/  IADD3 R0, PT, PT, R10, 0x1, RZ ;  /* 0x000000010a007810 */ /* 0x000fe20007ffe0ff */
[----:B------:R-:W-:Y:S01]  /*0300*/  IMAD R13, R4, UR7, R5 ;  /* 0x00000007040d7c24 */ /* 0x000fe2000f8e0205 */
[----:B------:R-:W-:Y:S02]  /*0310*/  MOV R7, R5 ;  /* 0x0000000500077202 */ /* 0x000fe40000000f00 */
[----:B------:R-:W-:Y:S01]  /*0320*/  LOP3.LUT R10, R0, 0x3, RZ, 0xc0, !PT ;  /* 0x00000003000a7812 */ /* 0x000fe200078ec0ff */
[----:B------:R-:W-:-:S03]  /*0330*/  IMAD.MOV.U32 R0, RZ, RZ, RZ ;  /* 0x000000ffff007224 */ /* 0x000fc600078e00ff */
[----:B------:R-:W-:-:S07]  /*0340*/  IADD3 R12, PT, PT, -R10, RZ, RZ ;  /* 0x000000ff0a0c7210 */ /* 0x000fce0007ffe1ff */
.L_x_4:
[----:B0-----:R-:W-:-:S06]  /*0350*/  IMAD.WIDE R10, R13, 0x4, R8 ;  /* 0x000000040d0a7825 */ /* 0x001fcc00078e0208 */
[----:B------:R-:W2:Y:S01]  /*0360*/  LDG.E.CONSTANT R11, desc[UR8][R10.64] ;  /* 0x000000080a0b7981 */ /* 0x000ea2000c1e9900 */
[----:B------:R-:W-:Y:S02]  /*0370*/  IADD3 R12, PT, PT, R12, 0x1, RZ ;  /* 0x000000010c0c7810 */ /* 0x000fe40007ffe0ff */
[----:B------:R-:W-:Y:S02]  /*0380*/  IADD3 R7, PT, PT, R7, UR4, RZ ;  /* 0x0000000407077c10 */ /* 0x000fe4000fffe0ff */
[----:B------:R-:W-:Y:S02]  /*0390*/  ISETP.NE.AND P0, PT, R12, RZ, PT ;  /* 0x000000ff0c00720c */ /* 0x000fe40003f05270 */
[----:B------:R-:W-:Y:S01]  /*03a0*/  IADD3 R13, PT, PT, R13, UR4, RZ ;  /* 0x000000040d0d7c10 */ /* 0x000fe2000fffe0ff */
[C---:B--2---:R-:W-:Y:S01]  /*03b0*/  FADD R6, R11.reuse, R6 ;  /* 0x000000060b067221 */ /* 0x044fe20000000000 */
[----:B------:R-:W-:-:S09]  /*03c0*/  FFMA R0, R11, R11, R0 ;  /* 0x0000000b0b007223 */ /* 0x000fd20000000000 */
[----:B------:R-:W-:Y:S05]  /*03d0*/  @P0 BRA `(.L_x_4) ;  /* 0xfffffffc00dc0947 */ /* 0x000fea000383ffff */
.L_x_3:
[----:B------:R-:W-:Y:S05]  /*03e0*/  BSYNC.RECONVERGENT B1 ;  /* 0x0000000000017941 */ /* 0x000fea0003800200 */
.L_x_2:
[----:B------:R-:W-:Y:S05]  /*03f0*/  @!P1 BRA `(.L_x_1) ;  /* 0x0000000000689947 */ /* 0x000fea0003800000 */
.L_x_5:
[----:B------:R-:W-:Y:S01]  /*0400*/  IADD3 R11, PT, PT, R7, UR4, RZ ;  /* 0x00000004070b7c10 */ /* 0x000fe2000fffe0ff */
[----:B------:R-:W-:-:S03]  /*0410*/  IMAD R9, R4, UR7, R7 ;  /* 0x0000000704097c24 */ /* 0x000fc6000f8e0207 */
[----:B------:R-:W-:Y:S01]  /*0420*/  IADD3 R7, PT, PT, R11, UR4, RZ ;  /* 0x000000040b077c10 */ /* 0x000fe2000fffe0ff */
[----:B------:R-:W-:Y:S02]  /*0430*/  IMAD R11, R4, UR7, R11 ;  /* 0x00000007040b7c24 */ /* 0x000fe4000f8e020b */
[----:B------:R-:W-:-:S04]  /*0440*/  IMAD.WIDE R8, R9, 0x4, R2 ;  /* 0x0000000409087825 */ /* 0x000fc800078e0202 */
[----:B------:R-:W-:Y:S02]  /*0450*/  IMAD R13, R4, UR7, R7 ;  /* 0x00000007040d7c24 */ /* 0x000fe4000f8e0207 */
[----:B------:R-:W-:Y:S01]  /*0460*/  VIADD R7, R7, UR4 ;  /* 0x0000000407077c36 */ /* 0x000fe20008000000 */
[----:B------:R-:W2:Y:S01]  /*0470*/  LDG.E.CONSTANT R9, desc[UR8][R8.64] ;  /* 0x0000000808097981 */ /* 0x000ea2000c1e9900 */
[----:B------:R-:W-:-:S04]  /*0480*/  IMAD.WIDE R10, R11, 0x4, R2 ;  /* 0x000000040b0a7825 */ /* 0x000fc800078e0202 */
[----:B------:R-:W-:Y:S02]  /*0490*/  IMAD.WIDE R12, R13, 0x4, R2 ;  /* 0x000000040d0c7825 */ /* 0x000fe400078e0202 */
[----:B------:R-:W3:Y:S02]  /*04a0*/  LDG.E.CONSTANT R11, desc[UR8][R10.64] ;  /* 0x000000080a0b7981 */ /* 0x000ee4000c1e9900 */
[----:B------:R-:W-:Y:S02]  /*04b0*/  IMAD R15, R4, UR7, R7 ;  /* 0x00000007040f7c24 */ /* 0x000fe4000f8e0207 */
[----:B------:R-:W4:Y:S02]  /*04c0*/  LDG.E.CONSTANT R13, desc[UR8][R12.64] ;  /* 0x000000080c0d7981 */ /* 0x000f24000c1e9900 */
[----:B------:R-:W-:-:S06]  /*04d0*/  IMAD.WIDE R14, R15, 0x4, R2 ;  /* 0x000000040f0e7825 */ /* 0x000fcc00078e0202 */
[----:B------:R-:W5:Y:S01]  /*04e0*/  LDG.E.CONSTANT R15, desc[UR8][R14.64] ;  /* 0x000000080e0f7981 */ /* 0x000f62000c1e9900 */
[----:B------:R-:W-:-:S04]  /*04f0*/  IADD3 R7, PT, PT, R7, UR4, RZ ;  /* 0x0000000407077c10 */ /* 0x000fc8000fffe0ff */
[----:B------:R-:W-:Y:S01]  /*0500*/  ISETP.GE.AND P0, PT, R7, R4, PT ;  /* 0x000000040700720c */ /* 0x000fe20003f06270 */
[C---:B--2---:R-:W-:Y:S01]  /*0510*/  FADD R6, R9.reuse, R6 ;  /* 0x0000000609067221 */ /* 0x044fe20000000000 */
[----:B------:R-:W-:-:S03]  /*0520*/  FFMA R0, R9, R9, R0 ;  /* 0x0000000909007223 */ /* 0x000fc60000000000 */
[----:B---3--:R-:W-:Y:S01]  /*0530*/  FADD R6, R6, R11 ;  /* 0x0000000b06067221 */ /* 0x008fe20000000000 */
[----:B------:R-:W-:-:S03]  /*0540*/  FFMA R0, R11, R11, R0 ;  /* 0x0000000b0b007223 */ /* 0x000fc60000000000 */
[----:B----4-:R-:W-:Y:S01]  /*0550*/  FADD R6, R6, R13 ;  /* 0x0000000d06067221 */ /* 0x010fe20000000000 */
[----:B------:R-:W-:-:S03]  /*0560*/  FFMA R0, R13, R13, R0 ;  /* 0x0000000d0d007223 */ /* 0x000fc60000000000 */
[----:B-----5:R-:W-:Y:S01]  /*0570*/  FADD R6, R6, R15 ;  /* 0x0000000f06067221 */ /* 0x020fe20000000000 */
[----:B------:R-:W-:Y:S01]  /*0580*/  FFMA R0, R15, R15, R0 ;  /* 0x0000000f0f007223 */ /* 0x000fe20000000000 */
[----:B------:R-:W-:Y:S06]  /*0590*/  @!P0 BRA `(.L_x_5) ;  /* 0xfffffffc00988947 */ /* 0x000fec000383ffff */
.L_x_1:
[----:B------:R-:W-:Y:S05]  /*05a0*/  BSYNC.RECONVERGENT B0 ;  /* 0x0000000000007941 */ /* 0x000fea0003800200 */
.L_x_0:
[----:B------:R-:W0:Y:S01]  /*05b0*/  SHFL.DOWN PT, R3, R6, 0x10, 0x1f ;  /* 0x0a001f0006037f89 */ /* 0x000e2200000e0000 */
[----:B------:R-:W-:Y:S01]  /*05c0*/  ISETP.NE.AND P0, PT, R16, RZ, PT ;  /* 0x000000ff1000720c */ /* 0x000fe20003f05270 */
[----:B------:R-:W-:Y:S02]  /*05d0*/  BSSY.RECONVERGENT B0, `(.L_x_6) ;  /* 0x0000040000007945 */ /* 0x000fe40003800200 */
[----:B------:R-:W1:Y:S01]  /*05e0*/  SHFL.DOWN PT, R7, R0, 0x10, 0x1f ;  /* 0x0a001f0000077f89 */ /* 0x000e6200000e0000 */
[----:B0-----:R-:W-:Y:S01]  /*05f0*/  FADD R3, R3, R6 ;  /* 0x0000000603037221 */ /* 0x001fe20000000000 */
[----:B-1----:R-:W-:-:S04]  /*0600*/  FADD R7, R7, R0 ;  /* 0x0000000007077221 */ /* 0x002fc80000000000 */
[----:B------:R-:W0:Y:S04]  /*0610*/  SHFL.DOWN PT, R2, R3, 0x8, 0x1f ;  /* 0x09001f0003027f89 */ /* 0x000e2800000e0000 */
        /* <DEDUP_REMOVED lines=14> */
[----:B-1----:R-:W-:Y:S01]  /*0700*/  FADD R0, R10, R7 ;  /* 0x000000070a007221 */ /* 0x002fe20000000000 */
[----:B------:R-:W-:Y:S06]  /*0710*/  @P0 BRA `(.L_x_7) ;  /* 0x0000000000ac0947 */ /* 0x000fec0003800000 */
[----:B------:R-:W-:Y:S01]  /*0720*/  I2FP.F32.S32 R3, R4 ;  /* 0x0000000400037245 */ /* 0x000fe20000201400 */
[----:B------:R-:W-:Y:S03]  /*0730*/  BSSY.RECONVERGENT B1, `(.L_x_8) ;  /* 0x000000c000017945 */ /* 0x000fe60003800200 */
[----:B------:R-:W0:Y:S08]  /*0740*/  MUFU.RCP R4, R3 ;  /* 0x0000000300047308 */ /* 0x000e300000001000 */
[----:B------:R-:W1:Y:S01]  /*0750*/  FCHK P0, R2, R3 ;  /* 0x0000000302007302 */ /* 0x000e620000000000 */
[----:B0-----:R-:W-:-:S04]  /*0760*/  FFMA R7, -R3, R4, 1 ;  /* 0x3f80000003077423 */ /* 0x001fc80000000104 */
[----:B------:R-:W-:-:S04]  /*0770*/  FFMA R7, R4, R7, R4 ;  /* 0x0000000704077223 */ /* 0x000fc80000000004 */
[----:B------:R-:W-:-:S04]  /*0780*/  FFMA R4, R2, R7, RZ ;  /* 0x0000000702047223 */ /* 0x000fc800000000ff */
[----:B------:R-:W-:-:S04]  /*0790*/  FFMA R6, -R3, R4, R2 ;  /* 0x0000000403067223 */ /* 0x000fc80000000102 */
[----:B------:R-:W-:Y:S01]  /*07a0*/  FFMA R4, R7, R6, R4 ;  /* 0x0000000607047223 */ /* 0x000fe20000000004 */
[----:B-1----:R-:W-:Y:S06]  /*07b0*/  @!P0 BRA `(.L_x_9) ;  /* 0x00000000000c8947 */ /* 0x002fec0003800000 */
[----:B------:R-:W-:-:S07]  /*07c0*/  MOV R6, 0x7e0 ;  /* 0x000007e000067802 */ /* 0x000fce0000000f00 */
[----:B------:R-:W-:Y:S05]  /*07d0*/  CALL.REL.NOINC `($__internal_0_$__cuda_sm3x_div_rn_noftz_f32_slowpath) ;  /* 0x0000000c00f87944 */ /* 0x000fea0003c00000 */
[----:B------:R-:W-:-:S07]  /*07e0*/  MOV R4, R2 ;  /* 0x0000000200047202 */ /* 0x000fce0000000f00 */
.L_x_9:
[----:B------:R-:W-:Y:S05]  /*07f0*/  BSYNC.RECONVERGENT B1 ;  /* 0x0000000000017941 */ /* 0x000fea0003800200 */
.L_x_8:
[----:B------:R-:W0:Y:S01]  /*0800*/  S2UR UR6, SR_CgaCtaId ;  /* 0x00000000000679c3 */ /* 0x000e220000008800 */
[----:B------:R-:W1:Y:S01]  /*0810*/  MUFU.RCP R2, R3 ;  /* 0x0000000300027308 */ /* 0x000e620000001000 */
[----:B------:R-:W-:Y:S01]  /*0820*/  UMOV UR5, 0x400 ;  /* 0x0000040000057882 */ /* 0x000fe20000000000 */
[----:B------:R-:W-:Y:S06]  /*0830*/  BSSY.RECONVERGENT B1, `(.L_x_10) ;  /* 0x000000e000017945 */ /* 0x000fec0003800200 */
[----:B------:R-:W2:Y:S01]  /*0840*/  FCHK P0, R0, R3 ;  /* 0x0000000300007302 */ /* 0x000ea20000000000 */
[----:B-1----:R-:W-:-:S04]  /*0850*/  FFMA R7, -R3, R2, 1 ;  /* 0x3f80000003077423 */ /* 0x002fc80000000102 */
[----:B------:R-:W-:Y:S01]  /*0860*/  FFMA R9, R2, R7, R2 ;  /* 0x0000000702097223 */ /* 0x000fe20000000002 */
[----:B0-----:R-:W-:-:S03]  /*0870*/  ULEA UR5, UR6, UR5, 0x18 ;  /* 0x0000000506057291 */ /* 0x001fc6000f8ec0ff */
[----:B------:R-:W-:-:S04]  /*0880*/  FFMA R2, R0, R9, RZ ;  /* 0x0000000900027223 */ /* 0x000fc800000000ff */
[----:B------:R-:W-:Y:S02]  /*0890*/  FFMA R7, -R3, R2, R0 ;  /* 0x0000000203077223 */ /* 0x000fe40000000100 */
[----:B------:R0:W-:Y:S02]  /*08a0*/  STS [UR5], R4 ;  /* 0x00000004ff007988 */ /* 0x0001e40008000805 */
[----:B------:R-:W-:Y:S01]  /*08b0*/  FFMA R7, R9, R7, R2 ;  /* 0x0000000709077223 */ /* 0x000fe20000000002 */
[----:B--2---:R-:W-:Y:S06]  /*08c0*/  @!P0 BRA `(.L_x_11) ;  /* 0x0000000000108947 */ /* 0x004fec0003800000 */
[----:B------:R-:W-:Y:S02]  /*08d0*/  MOV R2, R0 ;  /* 0x0000000000027202 */ /* 0x000fe40000000f00 */
[----:B------:R-:W-:-:S07]  /*08e0*/  MOV R6, 0x900 ;  /* 0x0000090000067802 */ /* 0x000fce0000000f00 */
[----:B0-----:R-:W-:Y:S05]  /*08f0*/  CALL.REL.NOINC `($__internal_0_$__cuda_sm3x_div_rn_noftz_f32_slowpath) ;  /* 0x0000000c00b07944 */ /* 0x001fea0003c00000 */
[----:B------:R-:W-:-:S07]  /*0900*/  MOV R7, R2 ;  /* 0x0000000200077202 */ /* 0x000fce0000000f00 */
.L_x_11:
[----:B------:R-:W-:Y:S05]  /*0910*/  BSYNC.RECONVERGENT B1 ;  /* 0x0000000000017941 */ /* 0x000fea0003800200 */
.L_x_10:
[----:B------:R-:W1:Y:S01]  /*0920*/  LDCU UR5, c[0x0][0x394] ;  /* 0x00007280ff0577ac */ /* 0x000e620008000800 */
[----:B------:R-:W-:Y:S01]  /*0930*/  FFMA R7, -R4, R4, R7 ;  /* 0x0000000404077223 */ /* 0x000fe20000000107 */
[----:B------:R-:W2:Y:S03]  /*0940*/  S2UR UR6, SR_CgaCtaId ;  /* 0x00000000000679c3 */ /* 0x000ea60000008800 */
[----:B-1----:R-:W-:Y:S01]  /*0950*/  FADD R7, R7, UR5 ;  /* 0x0000000507077e21 */ /* 0x002fe20008000000 */
[----:B------:R-:W-:-:S04]  /*0960*/  UMOV UR5, 0x400 ;  /* 0x0000040000057882 */ /* 0x000fc80000000000 */
[----:B------:R-:W-:Y:S01]  /*0970*/  FSETP.GEU.AND P0, PT, |R7|, 1.175494350822287508e-38, PT ;  /* 0x008000000700780b */ /* 0x000fe20003f0e200 */
[----:B--2---:R-:W-:-:S12]  /*0980*/  ULEA UR5, UR6, UR5, 0x18 ;  /* 0x0000000506057291 */ /* 0x004fd8000f8ec0ff */
[----:B------:R-:W-:-:S04]  /*0990*/  @!P0 FMUL R7, R7, 16777216 ;  /* 0x4b80000007078820 */ /* 0x000fc80000400000 */
[----:B------:R-:W1:Y:S02]  /*09a0*/  MUFU.RSQ R0, R7 ;  /* 0x0000000700007308 */ /* 0x000e640000001400 */
[----:B-1----:R-:W-:-:S05]  /*09b0*/  @!P0 FMUL R0, R0, 4096 ;  /* 0x4580000000008820 */ /* 0x002fca0000400000 */
[----:B------:R1:W-:Y:S02]  /*09c0*/  STS [UR5+0x4], R0 ;  /* 0x00000400ff007988 */ /* 0x0003e40008000805 */
.L_x_7:
[----:B------:R-:W-:Y:S05]  /*09d0*/  BSYNC.RECONVERGENT B0 ;  /* 0x0000000000007941 */ /* 0x000fea0003800200 */
.L_x_6:
[----:B-1----:R-:W1:Y:S08]  /*09e0*/  LDC R0, c[0x0][0x390] ;  /* 0x0000e400ff007b82 */ /* 0x002e700000000800 */
[----:B------:R-:W-:Y:S01]  /*09f0*/  BAR.SYNC.DEFER_BLOCKING 0x0 ;  /* 0x0000000000007b1d */ /* 0x000fe20000010000 */
[----:B-1----:R-:W-:-:S13]  /*0a00*/  ISETP.GE.AND P0, PT, R5, R0, PT ;  /* 0x000000000500720c */ /* 0x002fda0003f06270 */
[----:B------:R-:W-:Y:S05]  /*0a10*/  @P0 EXIT ;  /* 0x000000000000094d */ /* 0x000fea0003800000 */
[----:B------:R-:W1:Y:S01]  /*0a20*/  I2F.U32.RP R8, UR4 ;  /* 0x0000000400087d06 */ /* 0x000e620008209000 */
[----:B------:R-:W-:Y:S01]  /*0a30*/  IADD3 R7, PT, PT, R5, UR4, RZ ;  /* 0x0000000405077c10 */ /* 0x000fe2000fffe0ff */
[----:B------:R-:W2:Y:S01]  /*0a40*/  S2UR UR6, SR_CgaCtaId ;  /* 0x00000000000679c3 */ /* 0x000ea20000008800 */
[----:B------:R-:W-:Y:S01]  /*0a50*/  IADD3 R9, PT, PT, RZ, -UR4, RZ ;  /* 0x80000004ff097c10 */ /* 0x000fe2000fffe0ff */
[----:B------:R-:W-:Y:S01]  /*0a60*/  UMOV UR5, 0x400 ;  /* 0x0000040000057882 */ /* 0x000fe20000000000 */
[CC--:B------:R-:W-:Y:S01]  /*0a70*/  ISETP.GE.U32.AND P0, PT, R7.reuse, R0.reuse, PT ;  /* 0x000000000700720c */ /* 0x0c0fe20003f06070 */
[----:B------:R-:W-:Y:S01]  /*0a80*/  BSSY.RECONVERGENT B0, `(.L_x_12) ;  /* 0x0000049000007945 */ /* 0x000fe20003800200 */
[----:B0-----:R-:W-:Y:S02]  /*0a90*/  VIMNMX.U32 R4, PT, PT, R7, R0, !PT ;  /* 0x0000000007047248 */ /* 0x001fe40007fe0000 */
[----:B------:R-:W-:Y:S01]  /*0aa0*/  SEL R6, RZ, 0x1, P0 ;  /* 0x00000001ff067807 */ /* 0x000fe20000000000 */
[----:B------:R-:W0:Y:S01]  /*0ab0*/  LDC.64 R14, c[0x0][0x380] ;  /* 0x0000e000ff0e7b82 */ /* 0x000e220000000a00 */
[----:B------:R-:W-:-:S02]  /*0ac0*/  ISETP.NE.U32.AND P2, PT, RZ, UR4, PT ;  /* 0x00000004ff007c0c */ /* 0x000fc4000bf45070 */
[----:B------:R-:W-:Y:S01]  /*0ad0*/  IADD3 R4, PT, PT, R4, -R7, -R6 ;  /* 0x8000000704047210 */ /* 0x000fe20007ffe806 */
[----:B-1----:R-:W1:Y:S04]  /*0ae0*/  MUFU.RCP R8, R8 ;  /* 0x0000000800087308 */ /* 0x002e680000001000 */
[----:B------:R-:W3:Y:S01]  /*0af0*/  LDC.64 R10, c[0x0][0x388] ;  /* 0x0000e200ff0a7b82 */ /* 0x000ee20000000a00 */
[----:B--2---:R-:W-:Y:S01]  /*0b00*/  ULEA UR5, UR6, UR5, 0x18 ;  /* 0x0000000506057291 */ /* 0x004fe2000f8ec0ff */
[----:B-1----:R-:W-:-:S08]  /*0b10*/  IADD3 R2, PT, PT, R8, 0xffffffe, RZ ;  /* 0x0ffffffe08027810 */ /* 0x002fd00007ffe0ff */
[----:B------:R-:W1:Y:S01]  /*0b20*/  LDS.64 R12, [UR5] ;  /* 0x00000005ff0c7984 */ /* 0x000e620008000a00 */
[----:B------:R2:W4:Y:S02]  /*0b30*/  F2I.FTZ.U32.TRUNC.NTZ R3, R2 ;  /* 0x0000000200037305 */ /* 0x000524000021f000 */
[----:B--2---:R-:W-:Y:S02]  /*0b40*/  IMAD.MOV.U32 R2, RZ, RZ, RZ ;  /* 0x000000ffff027224 */ /* 0x004fe400078e00ff */
[----:B----4-:R-:W-:-:S04]  /*0b50*/  IMAD R9, R9, R3, RZ ;  /* 0x0000000309097224 */ /* 0x010fc800078e02ff */
[----:B------:R-:W-:-:S06]  /*0b60*/  IMAD.HI.U32 R9, R3, R9, R2 ;  /* 0x0000000903097227 */ /* 0x000fcc00078e0002 */
[----:B------:R-:W-:-:S05]  /*0b70*/  IMAD.HI.U32 R9, R9, R4, RZ ;  /* 0x0000000409097227 */ /* 0x000fca00078e00ff */
[----:B------:R-:W-:-:S05]  /*0b80*/  IADD3 R3, PT, PT, -R9, RZ, RZ ;  /* 0x000000ff09037210 */ /* 0x000fca0007ffe1ff */
[----:B------:R-:W-:-:S05]  /*0b90*/  IMAD R3, R3, UR4, R4 ;  /* 0x0000000403037c24 */ /* 0x000fca000f8e0204 */
[----:B------:R-:W-:-:S13]  /*0ba0*/  ISETP.GE.U32.AND P0, PT, R3, UR4, PT ;  /* 0x0000000403007c0c */ /* 0x000fda000bf06070 */
[----:B------:R-:W-:Y:S02]  /*0bb0*/  @P0 IADD3 R3, PT, PT, R3, -UR4, RZ ;  /* 0x8000000403030c10 */ /* 0x000fe4000fffe0ff */
[----:B------:R-:W-:Y:S02]  /*0bc0*/  @P0 IADD3 R9, PT, PT, R9, 0x1, RZ ;  /* 0x0000000109090810 */ /* 0x000fe40007ffe0ff */
[----:B------:R-:W-:-:S13]  /*0bd0*/  ISETP.GE.U32.AND P1, PT, R3, UR4, PT ;  /* 0x0000000403007c0c */ /* 0x000fda000bf26070 */
[----:B------:R-:W-:Y:S02]  /*0be0*/  @P1 IADD3 R9, PT, PT, R9, 0x1, RZ ;  /* 0x0000000109091810 */ /* 0x000fe40007ffe0ff */
[----:B------:R-:W-:-:S04]  /*0bf0*/  @!P2 LOP3.LUT R9, RZ, UR4, RZ, 0x33, !PT ;  /* 0x00000004ff09ac12 */ /* 0x000fc8000f8e33ff */
[----:B------:R-:W-:-:S04]  /*0c00*/  IADD3 R2, PT, PT, R6, R9, RZ ;  /* 0x0000000906027210 */ /* 0x000fc80007ffe0ff */
[C---:B------:R-:W-:Y:S02]  /*0c10*/  LOP3.LUT R3, R2.reuse, 0x3, RZ, 0xc0, !PT ;  /* 0x0000000302037812 */ /* 0x040fe400078ec0ff */
[----:B------:R-:W-:Y:S02]  /*0c20*/  ISETP.GE.U32.AND P0, PT, R2, 0x3, PT ;  /* 0x000000030200780c */ /* 0x000fe40003f06070 */
[----:B------:R-:W-:-:S13]  /*0c30*/  ISETP.NE.AND P1, PT, R3, 0x3, PT ;  /* 0x000000030300780c */ /* 0x000fda0003f25270 */
[----:B01-3--:R-:W-:Y:S05]  /*0c40*/  @!P1 BRA `(.L_x_13) ;  /* 0x0000000000b09947 */ /* 0x00bfea0003800000 */
[----:B------:R-:W0:Y:S01]  /*0c50*/  LDC.64 R6, c[0x0][0x380] ;  /* 0x0000e000ff067b82 */ /* 0x000e220000000a00 */
[----:B------:R-:W-:Y:S01]  /*0c60*/  IADD3 R2, PT, PT, R2, 0x1, RZ ;  /* 0x0000000102027810 */ /* 0x000fe20007ffe0ff */
[----:B------:R-:W-:-:S03]  /*0c70*/  IMAD R3, R0, UR7, R5 ;  /* 0x0000000700037c24 */ /* 0x000fc6000f8e0205 */
[----:B------:R-:W-:-:S03]  /*0c80*/  LOP3.LUT R2, R2, 0x3, RZ, 0xc0, !PT ;  /* 0x0000000302027812 */ /* 0x000fc600078ec0ff */
[----:B------:R-:W1:Y:S01]  /*0c90*/  LDC.64 R8, c[0x0][0x388] ;  /* 0x0000e200ff087b82 */ /* 0x000e620000000a00 */
[----:B------:R-:W-:-:S07]  /*0ca0*/  IADD3 R4, PT, PT, -R2, RZ, RZ ;  /* 0x000000ff02047210 */ /* 0x000fce0007ffe1ff */
.L_x_14:
[----:B0-2---:R-:W-:-:S06]  /*0cb0*/  IMAD.WIDE R18, R3, 0x4, R6 ;  /* 0x0000000403127825 */ /* 0x005fcc00078e0206 */
[----:B------:R-:W2:Y:S01]  /*0cc0*/  LDG.E.CONSTANT R19, desc[UR8][R18.64] ;  /* 0x0000000812137981 */ /* 0x000ea2000c1e9900 */
[----:B------:R-:W-:Y:S02]  /*0cd0*/  HFMA2 R22, -RZ, RZ, 1.125, -9232 ;  /* 0x3c80f082ff167431 */ /* 0x000fe400000001ff */
[----:B------:R-:W-:Y:S01]  /*0ce0*/  IMAD.MOV.U32 R21, RZ, RZ, 0x3f800000 ;  /* 0x3f800000ff157424 */ /* 0x000fe200078e00ff */
[----:B------:R-:W-:Y:S02]  /*0cf0*/  IADD3 R4, PT, PT, R4, 0x1, RZ ;  /* 0x0000000104047810 */ /* 0x000fe40007ffe0ff */
[----:B------:R-:W-:Y:S01]  /*0d00*/  IADD3 R5, PT, PT, R5, UR4, RZ ;  /* 0x0000000405057c10 */ /* 0x000fe2000fffe0ff */
[----:B--2---:R-:W-:-:S04]  /*0d10*/  FADD R16, -R12, R19 ;  /* 0x000000130c107221 */ /* 0x004fc80000000100 */
[----:B------:R-:W-:-:S04]  /*0d20*/  FMUL R16, R16, R13 ;  /* 0x0000000d10107220 */ /* 0x000fc80000400000 */
[----:B------:R-:W-:-:S04]  /*0d30*/  FMUL R17, R16, 0.044714998453855514526 ;  /* 0x3d37271310117820 */ /* 0x000fc80000400000 */
[----:B------:R-:W-:-:S04]  /*0d40*/  FMUL R17, R16, R17 ;  /* 0x0000001110117220 */ /* 0x000fc80000400000 */
[----:B------:R-:W-:-:S04]  /*0d50*/  FFMA R17, R16, R17, R16 ;  /* 0x0000001110117223 */ /* 0x000fc80000000010 */
[----:B------:R-:W-:-:S04]  /*0d60*/  FMUL R17, R17, 0.79788458347320556641 ;  /* 0x3f4c422a11117820 */ /* 0x000fc80000400000 */
[C---:B------:R-:W-:Y:S01]  /*0d70*/  FMUL R2, |R17|.reuse, 2.8853900432586669922 ;  /* 0x4038aa3b11027820 */ /* 0x040fe20000400200 */
[C---:B------:R-:W-:Y:S01]  /*0d80*/  FMUL R19, R17.reuse, R17 ;  /* 0x0000001111137220 */ /* 0x040fe20000400000 */
[C---:B------:R-:W-:Y:S02]  /*0d90*/  FSETP.GE.AND P2, PT, |R17|.reuse, 0.60000002384185791016, PT ;  /* 0x3f19999a1100780b */ /* 0x040fe40003f46200 */
[----:B------:R-:W-:Y:S01]  /*0da0*/  FSETP.GE.AND P1, PT, |R17|, 9.010913848876953125, PT ;  /* 0x41102cb41100780b */ /* 0x000fe20003f26200 */
[C---:B------:R-:W-:Y:S01]  /*0db0*/  FFMA R22, R19.reuse, R22, -0.052303962409496307373 ;  /* 0xbd563cae13167423 */ /* 0x040fe20000000016 */
[----:B------:R-:W0:Y:S03]  /*0dc0*/  MUFU.EX2 R2, R2 ;  /* 0x0000000200027308 */ /* 0x000e260000000800 */
[----:B------:R-:W-:Y:S01]  /*0dd0*/  FFMA R22, R19, R22, 0.1331529766321182251 ;  /* 0x3e08594113167423 */ /* 0x000fe20000000016 */
[----:B0-----:R-:W-:-:S03]  /*0de0*/  FADD R20, R2, 1 ;  /* 0x3f80000002147421 */ /* 0x001fc60000000000 */
[----:B------:R-:W-:-:S04]  /*0df0*/  FFMA R2, R19, R22, -0.33332768082618713379 ;  /* 0xbeaaa9ed13027423 */ /* 0x000fc80000000016 */
[----:B------:R-:W-:Y:S01]  /*0e00*/  FFMA R2, R19, R2, RZ ;  /* 0x0000000213027223 */ /* 0x000fe200000000ff */
[----:B------:R-:W0:Y:S02]  /*0e10*/  MUFU.RCP R20, R20 ;  /* 0x0000001400147308 */ /* 0x000e240000001000 */
[----:B0-----:R-:W-:-:S05]  /*0e20*/  FFMA R18, R20, -2, R21 ;  /* 0xc000000014127823 */ /* 0x001fca0000000015 */
[----:B------:R-:W-:Y:S02]  /*0e30*/  FSEL R18, R18, 1, !P1 ;  /* 0x3f80000012127808 */ /* 0x000fe40004800000 */
[----:B------:R-:W-:Y:S02]  /*0e40*/  ISETP.NE.AND P1, PT, R4, RZ, PT ;  /* 0x000000ff0400720c */ /* 0x000fe40003f25270 */
[--C-:B------:R-:W-:Y:S01]  /*0e50*/  LOP3.LUT R22, R18, 0x80000000, R17.reuse, 0xb8, !PT ;  /* 0x8000000012167812 */ /* 0x100fe200078eb811 */
[----:B------:R-:W-:Y:S01]  /*0e60*/  @!P2 FFMA R22, R17, R2, R17 ;  /* 0x000000021116a223 */ /* 0x000fe20000000011 */
[----:B------:R-:W0:Y:S08]  /*0e70*/  F2F.F64.F32 R18, R16 ;  /* 0x0000001000127310 */ /* 0x000e300000201800 */
[----:B------:R-:W2:Y:S01]  /*0e80*/  F2F.F64.F32 R20, R22 ;  /* 0x0000001600147310 */ /* 0x000ea20000201800 */
[----:B0-----:R-:W-:-:S02]  /*0e90*/  DMUL R18, R18, 0.5 ;  /* 0x3fe0000012127828 */ /* 0x001fc40000000000 */
[----:B--2---:R-:W-:-:S08]  /*0ea0*/  DADD R20, R20, 1 ;  /* 0x3ff0000014147429 */ /* 0x004fd00000000000 */
[----:B------:R-:W-:Y:S01]  /*0eb0*/  DMUL R20, R18, R20 ;  /* 0x0000001412147228 */ /* 0x000fe20000000000 */
[C---:B-1----:R-:W-:Y:S01]  /*0ec0*/  IMAD.WIDE R18, R3.reuse, 0x4, R8 ;  /* 0x0000000403127825 */ /* 0x042fe200078e0208 */
[----:B------:R-:W-:-:S08]  /*0ed0*/  IADD3 R3, PT, PT, R3, UR4, RZ ;  /* 0x0000000403037c10 */ /* 0x000fd0000fffe0ff */
[----:B------:R-:W0:Y:S02]  /*0ee0*/  F2F.F32.F64 R21, R20 ;  /* 0x0000001400157310 */ /* 0x000e240000301000 */
[----:B0-----:R2:W-:Y:S01]  /*0ef0*/  STG.E desc[UR8][R18.64], R21 ;  /* 0x0000001512007986 */ /* 0x0015e2000c101908 */
[----:B------:R-:W-:Y:S05]  /*0f00*/  @P1 BRA `(.L_x_14) ;  /* 0xfffffffc00681947 */ /* 0x000fea000383ffff */
.L_x_13:
[----:B------:R-:W-:Y:S05]  /*0f10*/  BSYNC.RECONVERGENT B0 ;  /* 0x0000000000007941 */ /* 0x000fea0003800200 */
.L_x_12:
[----:B------:R-:W-:Y:S05]  /*0f20*/  @!P0 EXIT ;  /* 0x000000000000894d */ /* 0x000fea0003800000 */
.L_x_15:
[----:B------:R-:W-:-:S04]  /*0f30*/  IMAD R2, R0, UR7, R5 ;  /* 0x0000000700027c24 */ /* 0x000fc8000f8e0205 */
[----:B-1----:R-:W-:-:S05]  /*0f40*/  IMAD.WIDE R8, R2, 0x4, R14 ;  /* 0x0000000402087825 */ /* 0x002fca00078e020e */
[----:B--2---:R0:W2:Y:S01]  /*0f50*/  LDG.E.CONSTANT R19, desc[UR8][R8.64] ;  /* 0x0000000808137981 */ /* 0x0040a2000c1e9900 */
[----:B------:R-:W-:-:S05]  /*0f60*/  IADD3 R3, PT, PT, R5, UR4, RZ ;  /* 0x0000000405037c10 */ /* 0x000fca000fffe0ff */
[----:B------:R-:W-:-:S04]  /*0f70*/  IMAD R4, R0, UR7, R3 ;  /* 0x0000000700047c24 */ /* 0x000fc8000f8e0203 */
[----:B------:R-:W-:-:S05]  /*0f80*/  IMAD.WIDE R16, R4, 0x4, R14 ;  /* 0x0000000404107825 */ /* 0x000fca00078e020e */
[----:B------:R-:W3:Y:S01]  /*0f90*/  LDG.E.CONSTANT R5, desc[UR8][R16.64] ;  /* 0x0000000810057981 */ /* 0x000ee2000c1e9900 */
[----:B------:R-:W-:-:S05]  /*0fa0*/  IADD3 R3, PT, PT, R3, UR4, RZ ;  /* 0x0000000403037c10 */ /* 0x000fca000fffe0ff */
[----:B------:R-:W-:-:S04]  /*0fb0*/  IMAD R7, R0, UR7, R3 ;  /* 0x0000000700077c24 */ /* 0x000fc8000f8e0203 */
[----:B------:R-:W-:Y:S01]  /*0fc0*/  IMAD.WIDE R22, R7, 0x4, R14 ;  /* 0x0000000407167825 */ /* 0x000fe200078e020e */
[----:B------:R-:W-:-:S05]  /*0fd0*/  IADD3 R3, PT, PT, R3, UR4, RZ ;  /* 0x0000000403037c10 */ /* 0x000fca000fffe0ff */
[----:B------:R-:W4:Y:S01]  /*0fe0*/  LDG.E.CONSTANT R23, desc[UR8][R22.64] ;  /* 0x0000000816177981 */ /* 0x000f22000c1e9900 */
[----:B------:R-:W-:-:S04]  /*0ff0*/  IMAD R6, R0, UR7, R3 ;  /* 0x0000000700067c24 */ /* 0x000fc8000f8e0203 */
[----:B0-----:R-:W-:-:S05]  /*1000*/  IMAD.WIDE R8, R6, 0x4, R14 ;  /* 0x0000000406087825 */ /* 0x001fca00078e020e */
[----:B------:R0:W5:Y:S02]  /*1010*/  LDG.E.CONSTANT R21, desc[UR8][R8.64] ;  /* 0x0000000808157981 */ /* 0x000164000c1e9900 */
[----:B0-----:R-:W-:Y:S02]  /*1020*/  HFMA2 R8, -RZ, RZ, 1.125, -9232 ;  /* 0x3c80f082ff087431 */ /* 0x001fe400000001ff */
[----:B--2---:R-:W-:-:S04]  /*1030*/  FADD R18, -R12, R19 ;  /* 0x000000130c127221 */ /* 0x004fc80000000100 */
[----:B------:R-:W-:-:S04]  /*1040*/  FMUL R25, R18, R13 ;  /* 0x0000000d12197220 */ /* 0x000fc80000400000 */
[----:B------:R-:W-:-:S04]  /*1050*/  FMUL R16, R25, 0.044714998453855514526 ;  /* 0x3d37271319107820 */ /* 0x000fc80000400000 */
[----:B------:R-:W-:Y:S01]  /*1060*/  FMUL R16, R25, R16 ;  /* 0x0000001019107220 */ /* 0x000fe20000400000 */
[----:B---3--:R-:W-:-:S03]  /*1070*/  FADD R20, -R12, R5 ;  /* 0x000000050c147221 */ /* 0x008fc60000000100 */
[----:B------:R-:W-:Y:S01]  /*1080*/  FFMA R16, R25, R16, R25 ;  /* 0x0000001019107223 */ /* 0x000fe20000000019 */
[----:B------:R-:W-:-:S03]  /*1090*/  FMUL R20, R20, R13 ;  /* 0x0000000d14147220 */ /* 0x000fc60000400000 */
[----:B------:R-:W-:Y:S01]  /*10a0*/  FMUL R18, R16, 0.79788458347320556641 ;  /* 0x3f4c422a10127820 */ /* 0x000fe20000400000 */
[----:B------:R-:W-:-:S03]  /*10b0*/  FMUL R9, R20, 0.044714998453855514526 ;  /* 0x3d37271314097820 */ /* 0x000fc60000400000 */
[C---:B------:R-:W-:Y:S01]  /*10c0*/  FMUL R17, |R18|.reuse, 2.8853900432586669922 ;  /* 0x4038aa3b12117820 */ /* 0x040fe20000400200 */
[C---:B------:R-:W-:Y:S01]  /*10d0*/  FMUL R16, R18.reuse, R18 ;  /* 0x0000001212107220 */ /* 0x040fe20000400000 */
[----:B------:R-:W-:Y:S01]  /*10e0*/  FSETP.GE.AND P1, PT, |R18|, 0.60000002384185791016, PT ;  /* 0x3f19999a1200780b */ /* 0x000fe20003f26200 */
[----:B------:R-:W-:Y:S01]  /*10f0*/  FMUL R9, R20, R9 ;  /* 0x0000000914097220 */ /* 0x000fe20000400000 */
[----:B------:R-:W-:Y:S01]  /*1100*/  FSETP.GE.AND P0, PT, |R18|, 9.010913848876953125, PT ;  /* 0x41102cb41200780b */ /* 0x000fe20003f06200 */
[----:B------:R-:W-:Y:S01]  /*1110*/  FFMA R19, R16, R8, -0.052303962409496307373 ;  /* 0xbd563cae10137423 */ /* 0x000fe20000000008 */
[----:B------:R-:W0:Y:S01]  /*1120*/  MUFU.EX2 R17, R17 ;  /* 0x0000001100117308 */ /* 0x000e220000000800 */
[----:B------:R-:W-:Y:S01]  /*1130*/  FFMA R22, R20, R9, R20 ;  /* 0x0000000914167223 */ /* 0x000fe20000000014 */
[----:B------:R-:W-:Y:S01]  /*1140*/  MOV R9, 0x3f800000 ;  /* 0x3f80000000097802 */ /* 0x000fe20000000f00 */
[----:B----4-:R-:W-:Y:S02]  /*1150*/  FADD R28, -R12, R23 ;  /* 0x000000170c1c7221 */ /* 0x010fe40000000100 */
[----:B------:R-:W-:-:S02]  /*1160*/  FMUL R22, R22, 0.79788458347320556641 ;  /* 0x3f4c422a16167820 */ /* 0x000fc40000400000 */
[----:B------:R-:W-:Y:S02]  /*1170*/  FMUL R23, R28, R13 ;  /* 0x0000000d1c177220 */ /* 0x000fe40000400000 */
[----:B------:R-:W-:Y:S01]  /*1180*/  FMUL R26, |R22|, 2.8853900432586669922 ;  /* 0x4038aa3b161a7820 */ /* 0x000fe20000400200 */
[----:B0-----:R-:W-:-:S04]  /*1190*/  FADD R5, R17, 1 ;  /* 0x3f80000011057421 */ /* 0x001fc80000000000 */
[----:B------:R0:W1:Y:S02]  /*11a0*/  MUFU.RCP R24, R5 ;  /* 0x0000000500187308 */ /* 0x0000640000001000 */
[----:B0-----:R-:W-:-:S04]  /*11b0*/  FFMA R5, R16, R19, 0.1331529766321182251 ;  /* 0x3e08594110057423 */ /* 0x001fc80000000013 */
[----:B------:R-:W-:Y:S01]  /*11c0*/  FFMA R5, R16, R5, -0.33332768082618713379 ;  /* 0xbeaaa9ed10057423 */ /* 0x000fe20000000005 */
[----:B-1----:R-:W-:-:S03]  /*11d0*/  FFMA R17, R24, -2, R9 ;  /* 0xc000000018117823 */ /* 0x002fc60000000009 */
[----:B------:R-:W-:Y:S01]  /*11e0*/  FFMA R5, R16, R5, RZ ;  /* 0x0000000510057223 */ /* 0x000fe200000000ff */
[----:B------:R0:W1:Y:S01]  /*11f0*/  MUFU.EX2 R24, R26 ;  /* 0x0000001a00187308 */ /* 0x0000620000000800 */
[----:B------:R-:W-:Y:S02]  /*1200*/  FSEL R17, R17, 1, !P0 ;  /* 0x3f80000011117808 */ /* 0x000fe40004000000 */
[----:B------:R-:W-:Y:S02]  /*1210*/  FSETP.GE.AND P0, PT, |R22|, 9.010913848876953125, PT ;  /* 0x41102cb41600780b */ /* 0x000fe40003f06200 */
[--C-:B------:R-:W-:Y:S01]  /*1220*/  LOP3.LUT R27, R17, 0x80000000, R18.reuse, 0xb8, !PT ;  /* 0x80000000111b7812 */ /* 0x100fe200078eb812 */
[----:B------:R-:W-:Y:S02]  /*1230*/  @!P1 FFMA R27, R18, R5, R18 ;  /* 0x00000005121b9223 */ /* 0x000fe40000000012 */
[----:B------:R-:W2:Y:S01]  /*1240*/  F2F.F64.F32 R16, R25 ;  /* 0x0000001900107310 */ /* 0x000ea20000201800 */
[C---:B0-----:R-:W-:Y:S01]  /*1250*/  FMUL R26, R22.reuse, R22 ;  /* 0x00000016161a7220 */ /* 0x041fe20000400000 */
[----:B------:R-:W-:-:S03]  /*1260*/  FSETP.GE.AND P1, PT, |R22|, 0.60000002384185791016, PT ;  /* 0x3f19999a1600780b */ /* 0x000fc60003f26200 */
[----:B------:R-:W-:-:S03]  /*1270*/  FFMA R5, R26, R8, -0.052303962409496307373 ;  /* 0xbd563cae1a057423 */ /* 0x000fc60000000008 */
[----:B------:R-:W0:Y:S01]  /*1280*/  F2F.F64.F32 R18, R27 ;  /* 0x0000001b00127310 */ /* 0x000e220000201800 */
[----:B-1----:R-:W-:Y:S01]  /*1290*/  FADD R24, R24, 1 ;  /* 0x3f80000018187421 */ /* 0x002fe20000000000 */
[----:B------:R-:W-:-:S04]  /*12a0*/  FFMA R5, R26, R5, 0.1331529766321182251 ;  /* 0x3e0859411a057423 */ /* 0x000fc80000000005 */
[----:B------:R-:W-:Y:S01]  /*12b0*/  FFMA R5, R26, R5, -0.33332768082618713379 ;  /* 0xbeaaa9ed1a057423 */ /* 0x000fe20000000005 */
[----:B--2---:R-:W-:Y:S01]  /*12c0*/  DMUL R16, R16, 0.5 ;  /* 0x3fe0000010107828 */ /* 0x004fe20000000000 */
[----:B------:R-:W1:Y:S01]  /*12d0*/  MUFU.RCP R24, R24 ;  /* 0x0000001800187308 */ /* 0x000e620000001000 */
[----:B0-----:R-:W-:-:S08]  /*12e0*/  DADD R18, R18, 1 ;  /* 0x3ff0000012127429 */ /* 0x001fd00000000000 */
[----:B------:R-:W-:Y:S01]  /*12f0*/  DMUL R16, R16, R18 ;  /* 0x0000001210107228 */ /* 0x000fe20000000000 */
[C---:B------:R-:W-:Y:S01]  /*1300*/  FMUL R18, R23.reuse, 0.044714998453855514526 ;  /* 0x3d37271317127820 */ /* 0x040fe20000400000 */
[----:B-1----:R-:W-:Y:S01]  /*1310*/  FFMA R24, R24, -2, R9 ;  /* 0xc000000018187823 */ /* 0x002fe20000000009 */
[----:B------:R-:W-:Y:S02]  /*1320*/  FFMA R19, R26, R5, RZ ;  /* 0x000000051a137223 */ /* 0x000fe400000000ff */
[C---:B------:R-:W-:Y:S02]  /*1330*/  FMUL R18, R23.reuse, R18 ;  /* 0x0000001217127220 */ /* 0x040fe40000400000 */
[----:B------:R-:W-:Y:S01]  /*1340*/  FSEL R27, R24, 1, !P0 ;  /* 0x3f800000181b7808 */ /* 0x000fe20004000000 */
[----:B-----5:R-:W-:Y:S01]  /*1350*/  FADD R24, -R12, R21 ;  /* 0x000000150c187221 */ /* 0x020fe20000000100 */
[----:B------:R-:W-:Y:S01]  /*1360*/  FFMA R18, R23, R18, R23 ;  /* 0x0000001217127223 */ /* 0x000fe20000000017 */
[----:B------:R-:W0:Y:S01]  /*1370*/  F2F.F64.F32 R20, R20 ;  /* 0x0000001400147310 */ /* 0x000e220000201800 */
[--C-:B------:R-:W-:Y:S01]  /*1380*/  LOP3.LUT R27, R27, 0x80000000, R22.reuse, 0xb8, !PT ;  /* 0x800000001b1b7812 */ /* 0x100fe200078eb816 */
[----:B------:R-:W-:Y:S01]  /*1390*/  FMUL R5, R24, R13 ;  /* 0x0000000d18057220 */ /* 0x000fe20000400000 */
[----:B------:R-:W-:Y:S01]  /*13a0*/  FMUL R25, R18, 0.79788458347320556641 ;  /* 0x3f4c422a12197820 */ /* 0x000fe20000400000 */
[----:B------:R-:W-:-:S02]  /*13b0*/  @!P1 FFMA R27, R22, R19, R22 ;  /* 0x00000013161b9223 */ /* 0x000fc40000000016 */
[----:B------:R-:W-:Y:S01]  /*13c0*/  FMUL R18, R5, 0.044714998453855514526 ;  /* 0x3d37271305127820 */ /* 0x000fe20000400000 */
[C---:B------:R-:W-:Y:S01]  /*13d0*/  FMUL R28, |R25|.reuse, 2.8853900432586669922 ;  /* 0x4038aa3b191c7820 */ /* 0x040fe20000400200 */
[----:B------:R-:W-:Y:S01]  /*13e0*/  FSETP.GE.AND P1, PT, |R25|, 0.60000002384185791016, PT ;  /* 0x3f19999a1900780b */ /* 0x000fe20003f26200 */
[----:B------:R-:W-:Y:S01]  /*13f0*/  F2F.F32.F64 R16, R16 ;  /* 0x0000001000107310 */ /* 0x000fe20000301000 */
[----:B------:R-:W-:Y:S01]  /*1400*/  FMUL R18, R5, R18 ;  /* 0x0000001205127220 */ /* 0x000fe20000400000 */
[----:B------:R-:W-:-:S03]  /*1410*/  FSETP.GE.AND P0, PT, |R25|, 9.010913848876953125, PT ;  /* 0x41102cb41900780b */ /* 0x000fc60003f06200 */
[----:B------:R-:W-:Y:S01]  /*1420*/  FFMA R22, R5, R18, R5 ;  /* 0x0000001205167223 */ /* 0x000fe20000000005 */
[----:B0-----:R-:W-:Y:S02]  /*1430*/  DMUL R20, R20, 0.5 ;  /* 0x3fe0000014147828 */ /* 0x001fe40000000000 */
[----:B------:R-:W0:Y:S01]  /*1440*/  MUFU.EX2 R26, R28 ;  /* 0x0000001c001a7308 */ /* 0x000e220000000800 */
[----:B------:R-:W-:-:S04]  /*1450*/  FMUL R22, R22, 0.79788458347320556641 ;  /* 0x3f4c422a16167820 */ /* 0x000fc80000400000 */
[----:B------:R-:W-:-:S03]  /*1460*/  FMUL R24, |R22|, 2.8853900432586669922 ;  /* 0x4038aa3b16187820 */ /* 0x000fc60000400200 */
[----:B------:R-:W1:Y:S08]  /*1470*/  F2F.F64.F32 R18, R27 ;  /* 0x0000001b00127310 */ /* 0x000e700000201800 */
[----:B------:R-:W2:Y:S01]  /*1480*/  MUFU.EX2 R24, R24 ;  /* 0x0000001800187308 */ /* 0x000ea20000000800 */
[----:B0-----:R-:W-:Y:S01]  /*1490*/  FADD R26, R26, 1 ;  /* 0x3f8000001a1a7421 */ /* 0x001fe20000000000 */
[----:B-1----:R-:W-:-:S06]  /*14a0*/  DADD R18, R18, 1 ;  /* 0x3ff0000012127429 */ /* 0x002fcc0000000000 */
[----:B------:R-:W0:Y:S02]  /*14b0*/  MUFU.RCP R26, R26 ;  /* 0x0000001a001a7308 */ /* 0x000e240000001000 */
[----:B------:R-:W-:Y:S01]  /*14c0*/  DMUL R18, R20, R18 ;  /* 0x0000001214127228 */ /* 0x000fe20000000000 */
[----:B------:R-:W-:Y:S01]  /*14d0*/  FMUL R21, R25, R25 ;  /* 0x0000001919157220 */ /* 0x000fe20000400000 */
[----:B--2---:R-:W-:-:S03]  /*14e0*/  FADD R28, R24, 1 ;  /* 0x3f800000181c7421 */ /* 0x004fc60000000000 */
[C---:B------:R-:W-:Y:S01]  /*14f0*/  FFMA R20, R21.reuse, R8, -0.052303962409496307373 ;  /* 0xbd563cae15147423 */ /* 0x040fe20000000008 */
[----:B------:R-:W1:Y:S03]  /*1500*/  MUFU.RCP R24, R28 ;  /* 0x0000001c00187308 */ /* 0x000e660000001000 */
[----:B------:R-:W-:Y:S01]  /*1510*/  FFMA R20, R21, R20, 0.1331529766321182251 ;  /* 0x3e08594115147423 */ /* 0x000fe20000000014 */
[----:B0-----:R-:W-:-:S03]  /*1520*/  FFMA R27, R26, -2, R9 ;  /* 0xc00000001a1b7823 */ /* 0x001fc60000000009 */
[----:B------:R-:W-:Y:S01]  /*1530*/  FFMA R20, R21, R20, -0.33332768082618713379 ;  /* 0xbeaaa9ed15147423 */ /* 0x000fe20000000014 */
[----:B------:R-:W-:Y:S01]  /*1540*/  F2F.F32.F64 R18, R18 ;  /* 0x0000001200127310 */ /* 0x000fe20000301000 */
[----:B------:R-:W-:Y:S02]  /*1550*/  FSEL R26, R27, 1, !P0 ;  /* 0x3f8000001b1a7808 */ /* 0x000fe40004000000 */
[----:B------:R-:W-:Y:S01]  /*1560*/  FFMA R20, R21, R20, RZ ;  /* 0x0000001415147223 */ /* 0x000fe200000000ff */
[----:B------:R-:W-:Y:S02]  /*1570*/  FSETP.GE.AND P0, PT, |R22|, 9.010913848876953125, PT ;  /* 0x41102cb41600780b */ /* 0x000fe40003f06200 */
[--C-:B------:R-:W-:Y:S01]  /*1580*/  LOP3.LUT R26, R26, 0x80000000, R25.reuse, 0xb8, !PT ;  /* 0x800000001a1a7812 */ /* 0x100fe200078eb819 */
[----:B------:R-:W-:Y:S01]  /*1590*/  @!P1 FFMA R26, R25, R20, R25 ;  /* 0x00000014191a9223 */ /* 0x000fe20000000019 */
[----:B------:R-:W-:Y:S01]  /*15a0*/  FMUL R25, R22, R22 ;  /* 0x0000001616197220 */ /* 0x000fe20000400000 */
[----:B-1----:R-:W-:Y:S01]  /*15b0*/  FFMA R27, R24, -2, R9 ;  /* 0xc0000000181b7823 */ /* 0x002fe20000000009 */
[----:B------:R-:W-:Y:S01]  /*15c0*/  FSETP.GE.AND P1, PT, |R22|, 0.60000002384185791016, PT ;  /* 0x3f19999a1600780b */ /* 0x000fe20003f26200 */
[----:B------:R-:W0:Y:S01]  /*15d0*/  F2F.F64.F32 R20, R23 ;  /* 0x0000001700147310 */ /* 0x000e220000201800 */
[----:B------:R-:W-:-:S02]  /*15e0*/  FFMA R8, R25, R8, -0.052303962409496307373 ;  /* 0xbd563cae19087423 */ /* 0x000fc40000000008 */
[----:B------:R-:W-:Y:S02]  /*15f0*/  FSEL R27, R27, 1, !P0 ;  /* 0x3f8000001b1b7808 */ /* 0x000fe40004000000 */
[----:B------:R-:W-:Y:S02]  /*1600*/  FFMA R24, R25, R8, 0.1331529766321182251 ;  /* 0x3e08594119187423 */ /* 0x000fe40000000008 */
[----:B------:R-:W-:Y:S01]  /*1610*/  LOP3.LUT R28, R27, 0x80000000, R22, 0xb8, !PT ;  /* 0x800000001b1c7812 */ /* 0x000fe200078eb816 */
[----:B------:R1:W2:Y:S01]  /*1620*/  F2F.F64.F32 R8, R5 ;  /* 0x0000000500087310 */ /* 0x0002a20000201800 */
[----:B------:R-:W-:-:S04]  /*1630*/  FFMA R24, R25, R24, -0.33332768082618713379 ;  /* 0xbeaaa9ed19187423 */ /* 0x000fc80000000018 */
[----:B------:R-:W-:Y:S01]  /*1640*/  FFMA R29, R25, R24, RZ ;  /* 0x00000018191d7223 */ /* 0x000fe200000000ff */
[----:B0-----:R-:W-:Y:S02]  /*1650*/  DMUL R20, R20, 0.5 ;  /* 0x3fe0000014147828 */ /* 0x001fe40000000000 */
[----:B------:R-:W0:Y:S01]  /*1660*/  F2F.F64.F32 R24, R26 ;  /* 0x0000001a00187310 */ /* 0x000e220000201800 */
[----:B------:R-:W-:Y:S01]  /*1670*/  @!P1 FFMA R28, R22, R29, R22 ;  /* 0x0000001d161c9223 */ /* 0x000fe20000000016 */
[----:B-1----:R-:W-:Y:S01]  /*1680*/  VIADD R5, R3, UR4 ;  /* 0x0000000403057c36 */ /* 0x002fe20008000000 */
[----:B--2---:R-:W-:-:S05]  /*1690*/  DMUL R8, R8, 0.5 ;  /* 0x3fe0000008087828 */ /* 0x004fca0000000000 */
[----:B------:R-:W1:Y:S01]  /*16a0*/  F2F.F64.F32 R22, R28 ;  /* 0x0000001c00167310 */ /* 0x000e620000201800 */
[----:B------:R-:W-:Y:S01]  /*16b0*/  ISETP.GE.AND P0, PT, R5, R0, PT ;  /* 0x000000000500720c */ /* 0x000fe20003f06270 */
[----:B0-----:R-:W-:Y:S02]  /*16c0*/  DADD R24, R24, 1 ;  /* 0x3ff0000018187429 */ /* 0x001fe40000000000 */
[----:B-1----:R-:W-:-:S06]  /*16d0*/  DADD R22, R22, 1 ;  /* 0x3ff0000016167429 */ /* 0x002fcc0000000000 */
[----:B------:R-:W-:Y:S01]  /*16e0*/  DMUL R20, R20, R24 ;  /* 0x0000001814147228 */ /* 0x000fe20000000000 */
[----:B------:R-:W-:Y:S01]  /*16f0*/  IMAD.WIDE R24, R7, 0x4, R10 ;  /* 0x0000000407187825 */ /* 0x000fe200078e020a */
[----:B------:R-:W-:-:S03]  /*1700*/  DMUL R26, R8, R22 ;  /* 0x00000016081a7228 */ /* 0x000fc60000000000 */
[----:B------:R-:W-:-:S05]  /*1710*/  IMAD.WIDE R6, R6, 0x4, R10 ;  /* 0x0000000406067825 */ /* 0x000fca00078e020a */
[----:B------:R-:W0:Y:S01]  /*1720*/  F2F.F32.F64 R20, R20 ;  /* 0x0000001400147310 */ /* 0x000e220000301000 */
[----:B------:R-:W-:-:S04]  /*1730*/  IMAD.WIDE R8, R2, 0x4, R10 ;  /* 0x0000000402087825 */ /* 0x000fc800078e020a */
[----:B------:R-:W-:Y:S01]  /*1740*/  IMAD.WIDE R22, R4, 0x4, R10 ;  /* 0x0000000404167825 */ /* 0x000fe200078e020a */
[----:B------:R1:W-:Y:S02]  /*1750*/  STG.E desc[UR8][R8.64], R16 ;  /* 0x0000001008007986 */ /* 0x0003e4000c101908 */
[----:B------:R-:W2:Y:S02]  /*1760*/  F2F.F32.F64 R27, R26 ;  /* 0x0000001a001b7310 */ /* 0x000ea40000301000 */
[----:B------:R1:W-:Y:S04]  /*1770*/  STG.E desc[UR8][R22.64], R18 ;  /* 0x0000001216007986 */ /* 0x0003e8000c101908 */
[----:B0-----:R1:W-:Y:S04]  /*1780*/  STG.E desc[UR8][R24.64], R20 ;  /* 0x0000001418007986 */ /* 0x0013e8000c101908 */
[----:B--2---:R1:W-:Y:S01]  /*1790*/  STG.E desc[UR8][R6.64], R27 ;  /* 0x0000001b06007986 */ /* 0x0043e2000c101908 */
[----:B------:R-:W-:Y:S05]  /*17a0*/  @!P0 BRA `(.L_x_15) ;  /* 0xfffffff400e08947 */ /* 0x000fea000383ffff */
[----:B------:R-:W-:Y:S05]  /*17b0*/  EXIT ;  /* 0x000000000000794d */ /* 0x000fea0003800000 */
        .weak           $__internal_0_$__cuda_sm3x_div_rn_noftz_f32_slowpath
        .type           $__internal_0_$__cuda_sm3x_div_rn_noftz_f32_slowpath,@function
        .size           $__internal_0_$__cuda_sm3x_div_rn_noftz_f32_slowpath,(.L_x_28 - $__internal_0_$__cuda_sm3x_div_rn_noftz_f32_slowpath)
$__internal_0_$__cuda_sm3x_div_rn_noftz_f32_slowpath:
[----:B------:R-:W-:Y:S01]  /*17c0*/  SHF.R.U32.HI R8, RZ, 0x17, R3 ;  /* 0x00000017ff087819 */ /* 0x000fe20000011603 */
[----:B------:R-:W-:Y:S01]  /*17d0*/  BSSY.RECONVERGENT B2, `(.L_x_16) ;  /* 0x0000063000027945 */ /* 0x000fe20003800200 */
[----:B------:R-:W-:Y:S02]  /*17e0*/  SHF.R.U32.HI R7, RZ, 0x17, R2 ;  /* 0x00000017ff077819 */ /* 0x000fe40000011602 */
[----:B------:R-:W-:Y:S02]  /*17f0*/  LOP3.LUT R14, R8, 0xff, RZ, 0xc0, !PT ;  /* 0x000000ff080e7812 */ /* 0x000fe400078ec0ff */
[----:B------:R-:W-:Y:S02]  /*1800*/  LOP3.LUT R12, R7, 0xff, RZ, 0xc0, !PT ;  /* 0x000000ff070c7812 */ /* 0x000fe400078ec0ff */
[----:B------:R-:W-:Y:S02]  /*1810*/  IADD3 R10, PT, PT, R14, -0x1, RZ ;  /* 0xffffffff0e0a7810 */ /* 0x000fe40007ffe0ff */
[----:B------:R-:W-:-:S02]  /*1820*/  IADD3 R9, PT, PT, R12, -0x1, RZ ;  /* 0xffffffff0c097810 */ /* 0x000fc40007ffe0ff */
[----:B------:R-:W-:Y:S02]  /*1830*/  ISETP.GT.U32.AND P0, PT, R10, 0xfd, PT ;  /* 0x000000fd0a00780c */ /* 0x000fe40003f04070 */
[----:B------:R-:W-:Y:S02]  /*1840*/  MOV R7, R3 ;  /* 0x0000000300077202 */ /* 0x000fe40000000f00 */
[----:B------:R-:W-:-:S13]  /*1850*/  ISETP.GT.U32.OR P0, PT, R9, 0xfd, P0 ;  /* 0x000000fd0900780c */ /* 0x000fda0000704470 */
[----:B------:R-:W-:Y:S01]  /*1860*/  @!P0 MOV R8, RZ ;  /* 0x000000ff00088202 */ /* 0x000fe20000000f00 */
[----:B------:R-:W-:Y:S06]  /*1870*/  @!P0 BRA `(.L_x_17) ;  /* 0x00000000005c8947 */ /* 0x000fec0003800000 */
[----:B------:R-:W-:Y:S02]  /*1880*/  FSETP.GTU.FTZ.AND P0, PT, |R2|, +INF , PT ;  /* 0x7f8000000200780b */ /* 0x000fe40003f1c200 */
[----:B------:R-:W-:-:S04]  /*1890*/  FSETP.GTU.FTZ.AND P1, PT, |R3|, +INF , PT ;  /* 0x7f8000000300780b */ /* 0x000fc80003f3c200 */
[----:B------:R-:W-:-:S13]  /*18a0*/  PLOP3.LUT P0, PT, P0, P1, PT, 0xf8, 0x8f ;  /* 0x00000000008f781c */ /* 0x000fda0000703f70 */
[----:B------:R-:W-:Y:S05]  /*18b0*/  @P0 BRA `(.L_x_18) ;  /* 0x00000004004c0947 */ /* 0x000fea0003800000 */
[----:B------:R-:W-:-:S13]  /*18c0*/  LOP3.LUT P0, RZ, R7, 0x7fffffff, R2, 0xc8, !PT ;  /* 0x7fffffff07ff7812 */ /* 0x000fda000780c802 */
[----:B------:R-:W-:Y:S05]  /*18d0*/  @!P0 BRA `(.L_x_19) ;  /* 0x00000004003c8947 */ /* 0x000fea0003800000 */
[C---:B------:R-:W-:Y:S02]  /*18e0*/  FSETP.NEU.FTZ.AND P2, PT, |R2|.reuse, +INF , PT ;  /* 0x7f8000000200780b */ /* 0x040fe40003f5d200 */
[----:B------:R-:W-:Y:S02]  /*18f0*/  FSETP.NEU.FTZ.AND P1, PT, |R3|, +INF , PT ;  /* 0x7f8000000300780b */ /* 0x000fe40003f3d200 */
[----:B------:R-:W-:-:S11]  /*1900*/  FSETP.NEU.FTZ.AND P0, PT, |R2|, +INF , PT ;  /* 0x7f8000000200780b */ /* 0x000fd60003f1d200 */
[----:B------:R-:W-:Y:S05]  /*1910*/  @!P1 BRA !P2, `(.L_x_19) ;  /* 0x00000004002c9947 */ /* 0x000fea0005000000 */
[----:B------:R-:W-:-:S04]  /*1920*/  LOP3.LUT P2, RZ, R2, 0x7fffffff, RZ, 0xc0, !PT ;  /* 0x7fffffff02ff7812 */ /* 0x000fc8000784c0ff */
[----:B------:R-:W-:-:S13]  /*1930*/  PLOP3.LUT P1, PT, P1, P2, PT, 0x2f, 0xf2 ;  /* 0x0000000000f2781c */ /* 0x000fda0000f24577 */
[----:B------:R-:W-:Y:S05]  /*1940*/  @P1 BRA `(.L_x_20) ;  /* 0x0000000400181947 */ /* 0x000fea0003800000 */
[----:B------:R-:W-:-:S04]  /*1950*/  LOP3.LUT P1, RZ, R7, 0x7fffffff, RZ, 0xc0, !PT ;  /* 0x7fffffff07ff7812 */ /* 0x000fc8000782c0ff */
[----:B------:R-:W-:-:S13]  /*1960*/  PLOP3.LUT P0, PT, P0, P1, PT, 0x2f, 0xf2 ;  /* 0x0000000000f2781c */ /* 0x000fda0000702577 */
[----:B------:R-:W-:Y:S05]  /*1970*/  @P0 BRA `(.L_x_21) ;  /* 0x0000000400000947 */ /* 0x000fea0003800000 */
[----:B------:R-:W-:Y:S02]  /*1980*/  ISETP.GE.AND P0, PT, R9, RZ, PT ;  /* 0x000000ff0900720c */ /* 0x000fe40003f06270 */
[----:B------:R-:W-:-:S11]  /*1990*/  ISETP.GE.AND P1, PT, R10, RZ, PT ;  /* 0x000000ff0a00720c */ /* 0x000fd60003f26270 */
[----:B------:R-:W-:Y:S01]  /*19a0*/  @P0 MOV R8, RZ ;  /* 0x000000ff00080202 */ /* 0x000fe20000000f00 */
[----:B------:R-:W-:Y:S01]  /*19b0*/  @!P0 FFMA R2, R2, 1.84467440737095516160e+19, RZ ;  /* 0x5f80000002028823 */ /* 0x000fe200000000ff */
[----:B------:R-:W-:Y:S01]  /*19c0*/  @!P0 MOV R8, 0xffffffc0 ;  /* 0xffffffc000088802 */ /* 0x000fe20000000f00 */
[----:B------:R-:W-:-:S03]  /*19d0*/  @!P1 FFMA R7, R3, 1.84467440737095516160e+19, RZ ;  /* 0x5f80000003079823 */ /* 0x000fc600000000ff */
[----:B------:R-:W-:-:S07]  /*19e0*/  @!P1 IADD3 R8, PT, PT, R8, 0x40, RZ ;  /* 0x0000004008089810 */ /* 0x000fce0007ffe0ff */
.L_x_17:
[----:B------:R-:W-:Y:S01]  /*19f0*/  LEA R10, R14, 0xc0800000, 0x17 ;  /* 0xc08000000e0a7811 */ /* 0x000fe200078eb8ff */
[----:B------:R-:W-:Y:S03]  /*1a00*/  BSSY.RECONVERGENT B3, `(.L_x_22) ;  /* 0x0000036000037945 */ /* 0x000fe60003800200 */
[----:B------:R-:W-:Y:S01]  /*1a10*/  IADD3 R10, PT, PT, -R10, R7, RZ ;  /* 0x000000070a0a7210 */ /* 0x000fe20007ffe1ff */
[----:B------:R-:W-:-:S03]  /*1a20*/  VIADD R7, R12, 0xffffff81 ;  /* 0xffffff810c077836 */ /* 0x000fc60000000000 */
[----:B------:R-:W0:Y:S01]  /*1a30*/  MUFU.RCP R9, R10 ;  /* 0x0000000a00097308 */ /* 0x000e220000001000 */
[----:B------:R-:W-:Y:S01]  /*1a40*/  FADD.FTZ R11, -R10, -RZ ;  /* 0x800000ff0a0b7221 */ /* 0x000fe20000010100 */
[----:B------:R-:W-:-:S03]  /*1a50*/  IMAD R2, R7, -0x800000, R2 ;  /* 0xff80000007027824 */ /* 0x000fc600078e0202 */
[----:B0-----:R-:W-:-:S04]  /*1a60*/  FFMA R12, R9, R11, 1 ;  /* 0x3f800000090c7423 */ /* 0x001fc8000000000b */
[----:B------:R-:W-:-:S04]  /*1a70*/  FFMA R16, R9, R12, R9 ;  /* 0x0000000c09107223 */ /* 0x000fc80000000009 */
[----:B------:R-:W-:-:S04]  /*1a80*/  FFMA R9, R2, R16, RZ ;  /* 0x0000001002097223 */ /* 0x000fc800000000ff */
[----:B------:R-:W-:-:S04]  /*1a90*/  FFMA R12, R11, R9, R2 ;  /* 0x000000090b0c7223 */ /* 0x000fc80000000002 */
[----:B------:R-:W-:Y:S01]  /*1aa0*/  FFMA R13, R16, R12, R9 ;  /* 0x0000000c100d7223 */ /* 0x000fe20000000009 */
[----:B------:R-:W-:-:S03]  /*1ab0*/  IADD3 R9, PT, PT, R7, 0x7f, -R14 ;  /* 0x0000007f07097810 */ /* 0x000fc60007ffe80e */
[----:B------:R-:W-:Y:S01]  /*1ac0*/  FFMA R12, R11, R13, R2 ;  /* 0x0000000d0b0c7223 */ /* 0x000fe20000000002 */
[----:B------:R-:W-:-:S03]  /*1ad0*/  IADD3 R9, PT, PT, R9, R8, RZ ;  /* 0x0000000809097210 */ /* 0x000fc60007ffe0ff */
[----:B------:R-:W-:-:S05]  /*1ae0*/  FFMA R2, R16, R12, R13 ;  /* 0x0000000c10027223 */ /* 0x000fca000000000d */
[----:B------:R-:W-:-:S04]  /*1af0*/  SHF.R.U32.HI R7, RZ, 0x17, R2 ;  /* 0x00000017ff077819 */ /* 0x000fc80000011602 */
[----:B------:R-:W-:-:S04]  /*1b00*/  LOP3.LUT R7, R7, 0xff, RZ, 0xc0, !PT ;  /* 0x000000ff07077812 */ /* 0x000fc800078ec0ff */
[----:B------:R-:W-:-:S04]  /*1b10*/  IADD3 R11, PT, PT, R7, R9, RZ ;  /* 0x00000009070b7210 */ /* 0x000fc80007ffe0ff */
[----:B------:R-:W-:-:S04]  /*1b20*/  IADD3 R7, PT, PT, R11, -0x1, RZ ;  /* 0xffffffff0b077810 */ /* 0x000fc80007ffe0ff */
[----:B------:R-:W-:-:S13]  /*1b30*/  ISETP.GE.U32.AND P0, PT, R7, 0xfe, PT ;  /* 0x000000fe0700780c */ /* 0x000fda0003f06070 */
[----:B------:R-:W-:Y:S05]  /*1b40*/  @!P0 BRA `(.L_x_23) ;  /* 0x0000000000808947 */ /* 0x000fea0003800000 */
[----:B------:R-:W-:-:S13]  /*1b50*/  ISETP.GT.AND P0, PT, R11, 0xfe, PT ;  /* 0x000000fe0b00780c */ /* 0x000fda0003f04270 */
[----:B------:R-:W-:Y:S05]  /*1b60*/  @P0 BRA `(.L_x_24) ;  /* 0x00000000006c0947 */ /* 0x000fea0003800000 */
[----:B------:R-:W-:-:S13]  /*1b70*/  ISETP.GE.AND P0, PT, R11, 0x1, PT ;  /* 0x000000010b00780c */ /* 0x000fda0003f06270 */
[----:B------:R-:W-:Y:S05]  /*1b80*/  @P0 BRA `(.L_x_25) ;  /* 0x0000000000740947 */ /* 0x000fea0003800000 */
[----:B------:R-:W-:Y:S02]  /*1b90*/  ISETP.GE.AND P0, PT, R11, -0x18, PT ;  /* 0xffffffe80b00780c */ /* 0x000fe40003f06270 */
[----:B------:R-:W-:-:S11]  /*1ba0*/  LOP3.LUT R2, R2, 0x80000000, RZ, 0xc0, !PT ;  /* 0x8000000002027812 */ /* 0x000fd600078ec0ff */
[----:B------:R-:W-:Y:S05]  /*1bb0*/  @!P0 BRA `(.L_x_25) ;  /* 0x0000000000688947 */ /* 0x000fea0003800000 */
[CCC-:B------:R-:W-:Y:S01]  /*1bc0*/  FFMA.RZ R7, R16.reuse, R12.reuse, R13.reuse ;  /* 0x0000000c10077223 */ /* 0x1c0fe2000000c00d */
[C---:B------:R-:W-:Y:S01]  /*1bd0*/  IADD3 R10, PT, PT, R11.reuse, 0x20, RZ ;  /* 0x000000200b0a7810 */ /* 0x040fe20007ffe0ff */
[CCC-:B------:R-:W-:Y:S01]  /*1be0*/  FFMA.RM R8, R16.reuse, R12.reuse, R13.reuse ;  /* 0x0000000c10087223 */ /* 0x1c0fe2000000400d */
[----:B------:R-:W-:Y:S02]  /*1bf0*/  ISETP.NE.AND P2, PT, R11, RZ, PT ;  /* 0x000000ff0b00720c */ /* 0x000fe40003f45270 */
[----:B------:R-:W-:Y:S01]  /*1c00*/  LOP3.LUT R9, R7, 0x7fffff, RZ, 0xc0, !PT ;  /* 0x007fffff07097812 */ /* 0x000fe200078ec0ff */
[----:B------:R-:W-:Y:S01]  /*1c10*/  FFMA.RP R7, R16, R12, R13 ;  /* 0x0000000c10077223 */ /* 0x000fe2000000800d */
[----:B------:R-:W-:Y:S02]  /*1c20*/  ISETP.NE.AND P1, PT, R11, RZ, PT ;  /* 0x000000ff0b00720c */ /* 0x000fe40003f25270 */
[----:B------:R-:W-:Y:S02]  /*1c30*/  LOP3.LUT R9, R9, 0x800000, RZ, 0xfc, !PT ;  /* 0x0080000009097812 */ /* 0x000fe400078efcff */
[----:B------:R-:W-:-:S02]  /*1c40*/  IADD3 R11, PT, PT, -R11, RZ, RZ ;  /* 0x000000ff0b0b7210 */ /* 0x000fc40007ffe1ff */
[----:B------:R-:W-:Y:S02]  /*1c50*/  SHF.L.U32 R10, R9, R10, RZ ;  /* 0x0000000a090a7219 */ /* 0x000fe400000006ff */
[----:B------:R-:W-:Y:S02]  /*1c60*/  FSETP.NEU.FTZ.AND P0, PT, R7, R8, PT ;  /* 0x000000080700720b */ /* 0x000fe40003f1d000 */
[----:B------:R-:W-:Y:S02]  /*1c70*/  SEL R8, R11, RZ, P2 ;  /* 0x000000ff0b087207 */ /* 0x000fe40001000000 */
[----:B------:R-:W-:Y:S02]  /*1c80*/  ISETP.NE.AND P1, PT, R10, RZ, P1 ;  /* 0x000000ff0a00720c */ /* 0x000fe40000f25270 */
[----:B------:R-:W-:Y:S02]  /*1c90*/  SHF.R.U32.HI R8, RZ, R8, R9 ;  /* 0x00000008ff087219 */ /* 0x000fe40000011609 */
[----:B------:R-:W-:-:S02]  /*1ca0*/  PLOP3.LUT P0, PT, P0, P1, PT, 0xf8, 0x8f ;  /* 0x00000000008f781c */ /* 0x000fc40000703f70 */
[----:B------:R-:W-:Y:S02]  /*1cb0*/  SHF.R.U32.HI R10, RZ, 0x1, R8 ;  /* 0x00000001ff0a7819 */ /* 0x000fe40000011608 */
[----:B------:R-:W-:-:S04]  /*1cc0*/  SEL R7, RZ, 0x1, !P0 ;  /* 0x00000001ff077807 */ /* 0x000fc80004000000 */
[----:B------:R-:W-:-:S04]  /*1cd0*/  LOP3.LUT R7, R7, 0x1, R10, 0xf8, !PT ;  /* 0x0000000107077812 */ /* 0x000fc800078ef80a */
[----:B------:R-:W-:-:S04]  /*1ce0*/  LOP3.LUT R7, R7, R8, RZ, 0xc0, !PT ;  /* 0x0000000807077212 */ /* 0x000fc800078ec0ff */
[----:B------:R-:W-:-:S04]  /*1cf0*/  IADD3 R7, PT, PT, R10, R7, RZ ;  /* 0x000000070a077210 */ /* 0x000fc80007ffe0ff */
[----:B------:R-:W-:Y:S01]  /*1d00*/  LOP3.LUT R2, R7, R2, RZ, 0xfc, !PT ;  /* 0x0000000207027212 */ /* 0x000fe200078efcff */
[----:B------:R-:W-:Y:S06]  /*1d10*/  BRA `(.L_x_25) ;  /* 0x0000000000107947 */ /* 0x000fec0003800000 */
.L_x_24:
[----:B------:R-:W-:-:S04]  /*1d20*/  LOP3.LUT R2, R2, 0x80000000, RZ, 0xc0, !PT ;  /* 0x8000000002027812 */ /* 0x000fc800078ec0ff */
[----:B------:R-:W-:Y:S01]  /*1d30*/  LOP3.LUT R2, R2, 0x7f800000, RZ, 0xfc, !PT ;  /* 0x7f80000002027812 */ /* 0x000fe200078efcff */
[----:B------:R-:W-:Y:S06]  /*1d40*/  BRA `(.L_x_25) ;  /* 0x0000000000047947 */ /* 0x000fec0003800000 */
.L_x_23:
[----:B------:R-:W-:-:S07]  /*1d50*/  LEA R2, R9, R2, 0x17 ;  /* 0x0000000209027211 */ /* 0x000fce00078eb8ff */
.L_x_25:
[----:B------:R-:W-:Y:S05]  /*1d60*/  BSYNC.RECONVERGENT B3 ;  /* 0x0000000000037941 */ /* 0x000fea0003800200 */
.L_x_22:
[----:B------:R-:W-:Y:S05]  /*1d70*/  BRA `(.L_x_26) ;  /* 0x0000000000207947 */ /* 0x000fea0003800000 */
.L_x_21:
[----:B------:R-:W-:-:S04]  /*1d80*/  LOP3.LUT R2, R7, 0x80000000, R2, 0x48, !PT ;  /* 0x8000000007027812 */ /* 0x000fc800078e4802 */
[----:B------:R-:W-:Y:S01]  /*1d90*/  LOP3.LUT R2, R2, 0x7f800000, RZ, 0xfc, !PT ;  /* 0x7f80000002027812 */ /* 0x000fe200078efcff */
[----:B------:R-:W-:Y:S06]  /*1da0*/  BRA `(.L_x_26) ;  /* 0x0000000000147947 */ /* 0x000fec0003800000 */
.L_x_20:
[----:B------:R-:W-:Y:S01]  /*1db0*/  LOP3.LUT R2, R7, 0x80000000, R2, 0x48, !PT ;  /* 0x8000000007027812 */ /* 0x000fe200078e4802 */
[----:B------:R-:W-:Y:S06]  /*1dc0*/  BRA `(.L_x_26) ;  /* 0x00000000000c7947 */ /* 0x000fec0003800000 */
.L_x_19:
[----:B------:R-:W0:Y:S01]  /*1dd0*/  MUFU.RSQ R2, -QNAN ;  /* 0xffc0000000027908 */ /* 0x000e220000001400 */
[----:B------:R-:W-:Y:S05]  /*1de0*/  BRA `(.L_x_26) ;  /* 0x0000000000047947 */ /* 0x000fea0003800000 */
.L_x_18:
[----:B------:R-:W-:-:S07]  /*1df0*/  FADD.FTZ R2, R2, R3 ;  /* 0x0000000302027221 */ /* 0x000fce0000010000 */
.L_x_26:
[----:B------:R-:W-:Y:S05]  /*1e00*/  BSYNC.RECONVERGENT B2 ;  /* 0x0000000000027941 */ /* 0x000fea0003800200 */
.L_x_16:
[----:B------:R-:W-:-:S04]  /*1e10*/  HFMA2 R7, -RZ, RZ, 0, 0 ;  /* 0x00000000ff077431 */ /* 0x000fc800000001ff */
[----:B0-----:R-:W-:Y:S05]  /*1e20*/  RET.REL.NODEC R6 `(_Z14layernorm_geluPfS_if) ;  /* 0xffffffe006747950 */ /* 0x001fea0003c3ffff */
.L_x_27:
[----:B------:R-:W-:-:S00]  /*1e30*/  BRA `(.L_x_27) ;  /* 0xfffffffc00fc7947 */ /* 0x000fc0000383ffff */
[----:B------:R-:W-:-:S00]  /*1e40*/  NOP ;  /* 0x0000000000007918 */ /* 0x000fc00000000000 */
        /* <DEDUP_REMOVED lines=11> */
.L_x_28:


//--------------------- .nv.shared._Z14layernorm_geluPfS_if --------------------------
	.section	.nv.shared._Z14layernorm_geluPfS_if,"aw",@nobits
	.sectionflags	@""
	.align	4
.nv.shared._Z14layernorm_geluPfS_if:
	.zero		1032


//--------------------- .nv.shared.reserved.0     --------------------------
	.section	.nv.shared.reserved.0,"aw",@nobits
	.weak		__nv_reservedSMEM_offset_0_alias
	.size		__nv_reservedSMEM_offset_0_alias, 0, 64
	.other		__nv_reservedSMEM_offset_0_alias,@"STO_CUDA_RESERVED_SHARED STV_DEFAULT"
__nv_reservedSMEM_offset_0_alias:
	.zero		0
	.zero		64


//--------------------- .nv.constant0._Z14layernorm_geluPfS_if --------------------------
	.section	.nv.constant0._Z14layernorm_geluPfS_if,"a",@progbits
	.sectionflags	@""
	.align	4
.nv.constant0._Z14layernorm_geluPfS_if:
	.zero		920


//--------------------- SYMBOLS --------------------------

	.type		.nv.reservedSmem.offset0,@object
	.size		.nv.reservedSmem.offset0,0x4
	.type		.nv.reservedSmem.cap,@object
	.size		.nv.reservedSmem.cap,0x4
